//
// Generated by NVIDIA NVVM Compiler
//
// Compiler Build ID: CL-36424714
// Cuda compilation tools, release 13.0, V13.0.88
// Based on NVVM 20.0.0
//

.version 9.0
.target sm_100
.address_size 64

	// .globl	sma_batch_f32

.visible .entry sma_batch_f32(
	.param .u64 .ptr .align 1 sma_batch_f32_param_0,
	.param .u64 .ptr .align 1 sma_batch_f32_param_1,
	.param .u32 sma_batch_f32_param_2,
	.param .u32 sma_batch_f32_param_3,
	.param .u32 sma_batch_f32_param_4,
	.param .u64 .ptr .align 1 sma_batch_f32_param_5
)
{
	.reg .pred 	%p<59>;
	.reg .b32 	%r<142>;
	.reg .b32 	%f<145>;
	.reg .b64 	%rd<149>;

	ld.param.u64 	%rd68, [sma_batch_f32_param_0];
	ld.param.u64 	%rd66, [sma_batch_f32_param_1];
	ld.param.u32 	%r85, [sma_batch_f32_param_2];
	ld.param.u32 	%r87, [sma_batch_f32_param_3];
	ld.param.u32 	%r86, [sma_batch_f32_param_4];
	ld.param.u64 	%rd67, [sma_batch_f32_param_5];
	cvta.to.global.u64 	%rd1, %rd68;
	mov.u32 	%r88, %ctaid.x;
	mov.u32 	%r89, %ntid.x;
	mov.u32 	%r90, %tid.x;
	mad.lo.s32 	%r1, %r88, %r89, %r90;
	setp.ge.s32 	%p1, %r1, %r87;
	@%p1 bra 	$L__BB0_73;
	cvta.to.global.u64 	%rd69, %rd66;
	cvta.to.global.u64 	%rd2, %rd67;
	mul.wide.s32 	%rd70, %r1, 4;
	add.s64 	%rd71, %rd69, %rd70;
	ld.global.nc.u32 	%r2, [%rd71];
	mul.lo.s32 	%r3, %r85, %r1;
	mul.wide.s32 	%rd72, %r3, 4;
	add.s64 	%rd3, %rd2, %rd72;
	setp.gt.s32 	%p2, %r2, 0;
	setp.le.s32 	%p3, %r2, %r85;
	setp.gt.s32 	%p4, %r86, -1;
	and.pred  	%p5, %p2, %p4;
	and.pred  	%p6, %p5, %p3;
	setp.lt.s32 	%p7, %r86, %r85;
	and.pred  	%p8, %p7, %p6;
	@%p8 bra 	$L__BB0_15;
	setp.lt.s32 	%p50, %r85, 1;
	@%p50 bra 	$L__BB0_73;
	and.b32  	%r4, %r85, 15;
	setp.lt.u32 	%p51, %r85, 16;
	mov.b32 	%r134, 0;
	@%p51 bra 	$L__BB0_6;
	and.b32  	%r134, %r85, 2147483632;
	neg.s32 	%r116, %r134;
	add.s64 	%rd114, %rd72, %rd2;
	add.s64 	%rd122, %rd114, 32;
$L__BB0_5:
	.pragma "nounroll";
	mov.b32 	%r112, 2147483647;
	st.global.u32 	[%rd122+-32], %r112;
	st.global.u32 	[%rd122+-28], %r112;
	st.global.u32 	[%rd122+-24], %r112;
	st.global.u32 	[%rd122+-20], %r112;
	st.global.u32 	[%rd122+-16], %r112;
	st.global.u32 	[%rd122+-12], %r112;
	st.global.u32 	[%rd122+-8], %r112;
	st.global.u32 	[%rd122+-4], %r112;
	st.global.u32 	[%rd122], %r112;
	st.global.u32 	[%rd122+4], %r112;
	st.global.u32 	[%rd122+8], %r112;
	st.global.u32 	[%rd122+12], %r112;
	st.global.u32 	[%rd122+16], %r112;
	st.global.u32 	[%rd122+20], %r112;
	st.global.u32 	[%rd122+24], %r112;
	st.global.u32 	[%rd122+28], %r112;
	add.s32 	%r116, %r116, 16;
	add.s64 	%rd122, %rd122, 64;
	setp.eq.s32 	%p52, %r116, 0;
	@%p52 bra 	$L__BB0_6;
	bra.uni 	$L__BB0_5;
$L__BB0_6:
	setp.eq.s32 	%p53, %r4, 0;
	@%p53 bra 	$L__BB0_73;
	and.b32  	%r61, %r85, 7;
	setp.lt.u32 	%p54, %r4, 8;
	@%p54 bra 	$L__BB0_9;
	mul.wide.u32 	%rd115, %r134, 4;
	add.s64 	%rd116, %rd3, %rd115;
	mov.b32 	%r113, 2147483647;
	st.global.u32 	[%rd116], %r113;
	st.global.u32 	[%rd116+4], %r113;
	st.global.u32 	[%rd116+8], %r113;
	st.global.u32 	[%rd116+12], %r113;
	st.global.u32 	[%rd116+16], %r113;
	st.global.u32 	[%rd116+20], %r113;
	st.global.u32 	[%rd116+24], %r113;
	st.global.u32 	[%rd116+28], %r113;
	add.s32 	%r134, %r134, 8;
$L__BB0_9:
	setp.eq.s32 	%p55, %r61, 0;
	@%p55 bra 	$L__BB0_73;
	and.b32  	%r64, %r85, 3;
	setp.lt.u32 	%p56, %r61, 4;
	@%p56 bra 	$L__BB0_12;
	mul.wide.u32 	%rd117, %r134, 4;
	add.s64 	%rd118, %rd3, %rd117;
	mov.b32 	%r114, 2147483647;
	st.global.u32 	[%rd118], %r114;
	st.global.u32 	[%rd118+4], %r114;
	st.global.u32 	[%rd118+8], %r114;
	st.global.u32 	[%rd118+12], %r114;
	add.s32 	%r134, %r134, 4;
$L__BB0_12:
	setp.eq.s32 	%p57, %r64, 0;
	@%p57 bra 	$L__BB0_73;
	mul.wide.u32 	%rd120, %r134, 4;
	add.s64 	%rd121, %rd72, %rd120;
	add.s64 	%rd139, %rd2, %rd121;
	neg.s32 	%r136, %r64;
$L__BB0_14:
	.pragma "nounroll";
	mov.b32 	%r115, 2147483647;
	st.global.u32 	[%rd139], %r115;
	add.s64 	%rd139, %rd139, 4;
	add.s32 	%r136, %r136, 1;
	setp.eq.s32 	%p58, %r136, 0;
	@%p58 bra 	$L__BB0_73;
	bra.uni 	$L__BB0_14;
$L__BB0_15:
	sub.s32 	%r9, %r85, %r86;
	setp.ge.s32 	%p9, %r9, %r2;
	@%p9 bra 	$L__BB0_29;
	setp.lt.s32 	%p41, %r85, 1;
	@%p41 bra 	$L__BB0_73;
	and.b32  	%r10, %r85, 15;
	setp.lt.u32 	%p42, %r85, 16;
	mov.b32 	%r138, 0;
	@%p42 bra 	$L__BB0_20;
	and.b32  	%r138, %r85, 2147483632;
	neg.s32 	%r117, %r138;
	add.s64 	%rd105, %rd72, %rd2;
	add.s64 	%rd123, %rd105, 32;
$L__BB0_19:
	.pragma "nounroll";
	mov.b32 	%r107, 2147483647;
	st.global.u32 	[%rd123+-32], %r107;
	st.global.u32 	[%rd123+-28], %r107;
	st.global.u32 	[%rd123+-24], %r107;
	st.global.u32 	[%rd123+-20], %r107;
	st.global.u32 	[%rd123+-16], %r107;
	st.global.u32 	[%rd123+-12], %r107;
	st.global.u32 	[%rd123+-8], %r107;
	st.global.u32 	[%rd123+-4], %r107;
	st.global.u32 	[%rd123], %r107;
	st.global.u32 	[%rd123+4], %r107;
	st.global.u32 	[%rd123+8], %r107;
	st.global.u32 	[%rd123+12], %r107;
	st.global.u32 	[%rd123+16], %r107;
	st.global.u32 	[%rd123+20], %r107;
	st.global.u32 	[%rd123+24], %r107;
	st.global.u32 	[%rd123+28], %r107;
	add.s32 	%r117, %r117, 16;
	add.s64 	%rd123, %rd123, 64;
	setp.eq.s32 	%p43, %r117, 0;
	@%p43 bra 	$L__BB0_20;
	bra.uni 	$L__BB0_19;
$L__BB0_20:
	setp.eq.s32 	%p44, %r10, 0;
	@%p44 bra 	$L__BB0_73;
	and.b32  	%r71, %r85, 7;
	setp.lt.u32 	%p45, %r10, 8;
	@%p45 bra 	$L__BB0_23;
	mul.wide.u32 	%rd106, %r138, 4;
	add.s64 	%rd107, %rd3, %rd106;
	mov.b32 	%r108, 2147483647;
	st.global.u32 	[%rd107], %r108;
	st.global.u32 	[%rd107+4], %r108;
	st.global.u32 	[%rd107+8], %r108;
	st.global.u32 	[%rd107+12], %r108;
	st.global.u32 	[%rd107+16], %r108;
	st.global.u32 	[%rd107+20], %r108;
	st.global.u32 	[%rd107+24], %r108;
	st.global.u32 	[%rd107+28], %r108;
	add.s32 	%r138, %r138, 8;
$L__BB0_23:
	setp.eq.s32 	%p46, %r71, 0;
	@%p46 bra 	$L__BB0_73;
	and.b32  	%r74, %r85, 3;
	setp.lt.u32 	%p47, %r71, 4;
	@%p47 bra 	$L__BB0_26;
	mul.wide.u32 	%rd108, %r138, 4;
	add.s64 	%rd109, %rd3, %rd108;
	mov.b32 	%r109, 2147483647;
	st.global.u32 	[%rd109], %r109;
	st.global.u32 	[%rd109+4], %r109;
	st.global.u32 	[%rd109+8], %r109;
	st.global.u32 	[%rd109+12], %r109;
	add.s32 	%r138, %r138, 4;
$L__BB0_26:
	setp.eq.s32 	%p48, %r74, 0;
	@%p48 bra 	$L__BB0_73;
	mul.wide.u32 	%rd111, %r138, 4;
	add.s64 	%rd112, %rd72, %rd111;
	add.s64 	%rd140, %rd2, %rd112;
	neg.s32 	%r140, %r74;
$L__BB0_28:
	.pragma "nounroll";
	mov.b32 	%r110, 2147483647;
	st.global.u32 	[%rd140], %r110;
	add.s64 	%rd140, %rd140, 4;
	add.s32 	%r140, %r140, 1;
	setp.eq.s32 	%p49, %r140, 0;
	@%p49 bra 	$L__BB0_73;
	bra.uni 	$L__BB0_28;
$L__BB0_29:
	add.s32 	%r131, %r2, %r86;
	add.s32 	%r16, %r131, -1;
	cvt.rn.f32.u32 	%f20, %r2;
	rcp.rn.f32 	%f1, %f20;
	setp.lt.s32 	%p10, %r131, 2;
	@%p10 bra 	$L__BB0_42;
	add.s32 	%r92, %r131, -2;
	and.b32  	%r17, %r16, 15;
	setp.lt.u32 	%p11, %r92, 15;
	mov.b32 	%r120, 0;
	@%p11 bra 	$L__BB0_33;
	and.b32  	%r120, %r16, -16;
	neg.s32 	%r118, %r120;
	add.s64 	%rd74, %rd72, %rd2;
	add.s64 	%rd124, %rd74, 32;
$L__BB0_32:
	.pragma "nounroll";
	mov.b32 	%r93, 2147483647;
	st.global.u32 	[%rd124+-32], %r93;
	st.global.u32 	[%rd124+-28], %r93;
	st.global.u32 	[%rd124+-24], %r93;
	st.global.u32 	[%rd124+-20], %r93;
	st.global.u32 	[%rd124+-16], %r93;
	st.global.u32 	[%rd124+-12], %r93;
	st.global.u32 	[%rd124+-8], %r93;
	st.global.u32 	[%rd124+-4], %r93;
	st.global.u32 	[%rd124], %r93;
	st.global.u32 	[%rd124+4], %r93;
	st.global.u32 	[%rd124+8], %r93;
	st.global.u32 	[%rd124+12], %r93;
	st.global.u32 	[%rd124+16], %r93;
	st.global.u32 	[%rd124+20], %r93;
	st.global.u32 	[%rd124+24], %r93;
	st.global.u32 	[%rd124+28], %r93;
	add.s32 	%r118, %r118, 16;
	add.s64 	%rd124, %rd124, 64;
	setp.ne.s32 	%p12, %r118, 0;
	@%p12 bra 	$L__BB0_32;
$L__BB0_33:
	setp.eq.s32 	%p13, %r17, 0;
	@%p13 bra 	$L__BB0_42;
	and.b32  	%r23, %r16, 7;
	setp.lt.u32 	%p14, %r17, 8;
	@%p14 bra 	$L__BB0_36;
	mul.wide.u32 	%rd75, %r120, 4;
	add.s64 	%rd76, %rd3, %rd75;
	mov.b32 	%r94, 2147483647;
	st.global.u32 	[%rd76], %r94;
	st.global.u32 	[%rd76+4], %r94;
	st.global.u32 	[%rd76+8], %r94;
	st.global.u32 	[%rd76+12], %r94;
	st.global.u32 	[%rd76+16], %r94;
	st.global.u32 	[%rd76+20], %r94;
	st.global.u32 	[%rd76+24], %r94;
	st.global.u32 	[%rd76+28], %r94;
	add.s32 	%r120, %r120, 8;
$L__BB0_36:
	setp.eq.s32 	%p15, %r23, 0;
	@%p15 bra 	$L__BB0_42;
	and.b32  	%r26, %r16, 3;
	setp.lt.u32 	%p16, %r23, 4;
	@%p16 bra 	$L__BB0_39;
	mul.wide.u32 	%rd77, %r120, 4;
	add.s64 	%rd78, %rd3, %rd77;
	mov.b32 	%r95, 2147483647;
	st.global.u32 	[%rd78], %r95;
	st.global.u32 	[%rd78+4], %r95;
	st.global.u32 	[%rd78+8], %r95;
	st.global.u32 	[%rd78+12], %r95;
	add.s32 	%r120, %r120, 4;
$L__BB0_39:
	setp.eq.s32 	%p17, %r26, 0;
	@%p17 bra 	$L__BB0_42;
	mul.wide.u32 	%rd80, %r120, 4;
	add.s64 	%rd81, %rd72, %rd80;
	add.s64 	%rd125, %rd2, %rd81;
	neg.s32 	%r122, %r26;
$L__BB0_41:
	.pragma "nounroll";
	mov.b32 	%r96, 2147483647;
	st.global.u32 	[%rd125], %r96;
	add.s64 	%rd125, %rd125, 4;
	add.s32 	%r122, %r122, 1;
	setp.ne.s32 	%p18, %r122, 0;
	@%p18 bra 	$L__BB0_41;
$L__BB0_42:
	setp.eq.s32 	%p19, %r2, 1;
	@%p19 bra 	$L__BB0_61;
	and.b32  	%r32, %r2, 15;
	setp.lt.u32 	%p20, %r2, 16;
	mov.f32 	%f141, 0f00000000;
	mov.b32 	%r125, 0;
	@%p20 bra 	$L__BB0_46;
	and.b32  	%r125, %r2, 2147483632;
	neg.s32 	%r124, %r125;
	mul.wide.u32 	%rd82, %r86, 4;
	add.s64 	%rd83, %rd82, %rd1;
	add.s64 	%rd128, %rd83, 32;
	mov.f32 	%f141, 0f00000000;
$L__BB0_45:
	.pragma "nounroll";
	ld.global.nc.f32 	%f24, [%rd128+-32];
	add.f32 	%f25, %f141, %f24;
	ld.global.nc.f32 	%f26, [%rd128+-28];
	add.f32 	%f27, %f25, %f26;
	ld.global.nc.f32 	%f28, [%rd128+-24];
	add.f32 	%f29, %f27, %f28;
	ld.global.nc.f32 	%f30, [%rd128+-20];
	add.f32 	%f31, %f29, %f30;
	ld.global.nc.f32 	%f32, [%rd128+-16];
	add.f32 	%f33, %f31, %f32;
	ld.global.nc.f32 	%f34, [%rd128+-12];
	add.f32 	%f35, %f33, %f34;
	ld.global.nc.f32 	%f36, [%rd128+-8];
	add.f32 	%f37, %f35, %f36;
	ld.global.nc.f32 	%f38, [%rd128+-4];
	add.f32 	%f39, %f37, %f38;
	ld.global.nc.f32 	%f40, [%rd128];
	add.f32 	%f41, %f39, %f40;
	ld.global.nc.f32 	%f42, [%rd128+4];
	add.f32 	%f43, %f41, %f42;
	ld.global.nc.f32 	%f44, [%rd128+8];
	add.f32 	%f45, %f43, %f44;
	ld.global.nc.f32 	%f46, [%rd128+12];
	add.f32 	%f47, %f45, %f46;
	ld.global.nc.f32 	%f48, [%rd128+16];
	add.f32 	%f49, %f47, %f48;
	ld.global.nc.f32 	%f50, [%rd128+20];
	add.f32 	%f51, %f49, %f50;
	ld.global.nc.f32 	%f52, [%rd128+24];
	add.f32 	%f53, %f51, %f52;
	ld.global.nc.f32 	%f54, [%rd128+28];
	add.f32 	%f141, %f53, %f54;
	add.s32 	%r124, %r124, 16;
	add.s64 	%rd128, %rd128, 64;
	setp.ne.s32 	%p21, %r124, 0;
	@%p21 bra 	$L__BB0_45;
$L__BB0_46:
	setp.eq.s32 	%p22, %r32, 0;
	@%p22 bra 	$L__BB0_55;
	and.b32  	%r42, %r2, 7;
	setp.lt.u32 	%p23, %r32, 8;
	@%p23 bra 	$L__BB0_49;
	add.s32 	%r98, %r125, %r86;
	mul.wide.u32 	%rd84, %r98, 4;
	add.s64 	%rd85, %rd1, %rd84;
	ld.global.nc.f32 	%f56, [%rd85];
	add.f32 	%f57, %f141, %f56;
	cvt.u64.u32 	%rd86, %r86;
	cvt.u64.u32 	%rd87, %r125;
	add.s64 	%rd88, %rd87, %rd86;
	shl.b64 	%rd89, %rd88, 2;
	add.s64 	%rd90, %rd1, %rd89;
	ld.global.nc.f32 	%f58, [%rd90+4];
	add.f32 	%f59, %f57, %f58;
	ld.global.nc.f32 	%f60, [%rd90+8];
	add.f32 	%f61, %f59, %f60;
	ld.global.nc.f32 	%f62, [%rd90+12];
	add.f32 	%f63, %f61, %f62;
	ld.global.nc.f32 	%f64, [%rd90+16];
	add.f32 	%f65, %f63, %f64;
	ld.global.nc.f32 	%f66, [%rd90+20];
	add.f32 	%f67, %f65, %f66;
	ld.global.nc.f32 	%f68, [%rd90+24];
	add.f32 	%f69, %f67, %f68;
	ld.global.nc.f32 	%f70, [%rd90+28];
	add.f32 	%f141, %f69, %f70;
	add.s32 	%r125, %r125, 8;
$L__BB0_49:
	setp.eq.s32 	%p24, %r42, 0;
	@%p24 bra 	$L__BB0_55;
	and.b32  	%r45, %r2, 3;
	setp.lt.u32 	%p25, %r42, 4;
	@%p25 bra 	$L__BB0_52;
	add.s32 	%r99, %r125, %r86;
	mul.wide.u32 	%rd91, %r99, 4;
	add.s64 	%rd92, %rd1, %rd91;
	ld.global.nc.f32 	%f72, [%rd92];
	add.f32 	%f73, %f141, %f72;
	cvt.u64.u32 	%rd93, %r86;
	cvt.u64.u32 	%rd94, %r125;
	add.s64 	%rd95, %rd94, %rd93;
	shl.b64 	%rd96, %rd95, 2;
	add.s64 	%rd97, %rd1, %rd96;
	ld.global.nc.f32 	%f74, [%rd97+4];
	add.f32 	%f75, %f73, %f74;
	ld.global.nc.f32 	%f76, [%rd97+8];
	add.f32 	%f77, %f75, %f76;
	ld.global.nc.f32 	%f78, [%rd97+12];
	add.f32 	%f141, %f77, %f78;
	add.s32 	%r125, %r125, 4;
$L__BB0_52:
	setp.eq.s32 	%p26, %r45, 0;
	@%p26 bra 	$L__BB0_55;
	add.s32 	%r100, %r125, %r86;
	mul.wide.u32 	%rd98, %r100, 4;
	add.s64 	%rd129, %rd1, %rd98;
	neg.s32 	%r128, %r45;
$L__BB0_54:
	.pragma "nounroll";
	ld.global.nc.f32 	%f79, [%rd129];
	add.f32 	%f141, %f141, %f79;
	add.s64 	%rd129, %rd129, 4;
	add.s32 	%r128, %r128, 1;
	setp.ne.s32 	%p27, %r128, 0;
	@%p27 bra 	$L__BB0_54;
$L__BB0_55:
	mul.f32 	%f80, %f1, %f141;
	mul.wide.u32 	%rd99, %r16, 4;
	add.s64 	%rd100, %rd3, %rd99;
	st.global.f32 	[%rd100], %f80;
	setp.le.s32 	%p28, %r85, %r131;
	@%p28 bra 	$L__BB0_73;
	mul.wide.u32 	%rd101, %r131, 4;
	add.s64 	%rd138, %rd1, %rd101;
	mul.wide.u32 	%rd102, %r86, 4;
	add.s64 	%rd137, %rd1, %rd102;
	add.s64 	%rd136, %rd3, %rd101;
	sub.s32 	%r101, %r85, %r131;
	and.b32  	%r51, %r101, 3;
	setp.eq.s32 	%p29, %r51, 0;
	@%p29 bra 	$L__BB0_59;
	neg.s32 	%r129, %r51;
	mov.u64 	%rd130, %rd136;
	mov.u64 	%rd131, %rd137;
	mov.u64 	%rd132, %rd138;
$L__BB0_58:
	.pragma "nounroll";
	add.s64 	%rd138, %rd132, 4;
	ld.global.nc.f32 	%f81, [%rd132];
	add.f32 	%f82, %f141, %f81;
	add.s64 	%rd137, %rd131, 4;
	ld.global.nc.f32 	%f83, [%rd131];
	sub.f32 	%f141, %f82, %f83;
	mul.f32 	%f84, %f1, %f141;
	add.s64 	%rd136, %rd130, 4;
	st.global.f32 	[%rd130], %f84;
	add.s32 	%r131, %r131, 1;
	add.s32 	%r129, %r129, 1;
	setp.ne.s32 	%p30, %r129, 0;
	mov.u64 	%rd130, %rd136;
	mov.u64 	%rd131, %rd137;
	mov.u64 	%rd132, %rd138;
	@%p30 bra 	$L__BB0_58;
$L__BB0_59:
	sub.s32 	%r102, %r2, %r85;
	add.s32 	%r103, %r102, %r86;
	setp.gt.u32 	%p31, %r103, -4;
	@%p31 bra 	$L__BB0_73;
$L__BB0_60:
	ld.global.nc.f32 	%f85, [%rd138];
	add.f32 	%f86, %f141, %f85;
	ld.global.nc.f32 	%f87, [%rd137];
	sub.f32 	%f88, %f86, %f87;
	mul.f32 	%f89, %f1, %f88;
	st.global.f32 	[%rd136], %f89;
	ld.global.nc.f32 	%f90, [%rd138+4];
	add.f32 	%f91, %f88, %f90;
	ld.global.nc.f32 	%f92, [%rd137+4];
	sub.f32 	%f93, %f91, %f92;
	mul.f32 	%f94, %f1, %f93;
	st.global.f32 	[%rd136+4], %f94;
	ld.global.nc.f32 	%f95, [%rd138+8];
	add.f32 	%f96, %f93, %f95;
	ld.global.nc.f32 	%f97, [%rd137+8];
	sub.f32 	%f98, %f96, %f97;
	mul.f32 	%f99, %f1, %f98;
	st.global.f32 	[%rd136+8], %f99;
	ld.global.nc.f32 	%f100, [%rd138+12];
	add.f32 	%f101, %f98, %f100;
	ld.global.nc.f32 	%f102, [%rd137+12];
	sub.f32 	%f141, %f101, %f102;
	mul.f32 	%f103, %f1, %f141;
	st.global.f32 	[%rd136+12], %f103;
	add.s32 	%r131, %r131, 4;
	setp.lt.s32 	%p32, %r131, %r85;
	add.s64 	%rd138, %rd138, 16;
	add.s64 	%rd137, %rd137, 16;
	add.s64 	%rd136, %rd136, 16;
	@%p32 bra 	$L__BB0_60;
	bra.uni 	$L__BB0_73;
$L__BB0_61:
	mul.wide.u32 	%rd103, %r86, 4;
	add.s64 	%rd144, %rd1, %rd103;
	add.s64 	%rd143, %rd3, %rd103;
	and.b32  	%r35, %r9, 15;
	sub.s32 	%r104, %r86, %r85;
	setp.gt.u32 	%p33, %r104, -16;
	@%p33 bra 	$L__BB0_64;
	and.b32  	%r105, %r9, -16;
	neg.s32 	%r123, %r105;
	mov.u64 	%rd126, %rd143;
	mov.u64 	%rd127, %rd144;
$L__BB0_63:
	.pragma "nounroll";
	ld.global.nc.f32 	%f104, [%rd127];
	st.global.f32 	[%rd126], %f104;
	ld.global.nc.f32 	%f105, [%rd127+4];
	st.global.f32 	[%rd126+4], %f105;
	ld.global.nc.f32 	%f106, [%rd127+8];
	st.global.f32 	[%rd126+8], %f106;
	ld.global.nc.f32 	%f107, [%rd127+12];
	st.global.f32 	[%rd126+12], %f107;
	ld.global.nc.f32 	%f108, [%rd127+16];
	st.global.f32 	[%rd126+16], %f108;
	ld.global.nc.f32 	%f109, [%rd127+20];
	st.global.f32 	[%rd126+20], %f109;
	ld.global.nc.f32 	%f110, [%rd127+24];
	st.global.f32 	[%rd126+24], %f110;
	ld.global.nc.f32 	%f111, [%rd127+28];
	st.global.f32 	[%rd126+28], %f111;
	ld.global.nc.f32 	%f112, [%rd127+32];
	st.global.f32 	[%rd126+32], %f112;
	ld.global.nc.f32 	%f113, [%rd127+36];
	st.global.f32 	[%rd126+36], %f113;
	ld.global.nc.f32 	%f114, [%rd127+40];
	st.global.f32 	[%rd126+40], %f114;
	ld.global.nc.f32 	%f115, [%rd127+44];
	st.global.f32 	[%rd126+44], %f115;
	ld.global.nc.f32 	%f116, [%rd127+48];
	st.global.f32 	[%rd126+48], %f116;
	ld.global.nc.f32 	%f117, [%rd127+52];
	st.global.f32 	[%rd126+52], %f117;
	ld.global.nc.f32 	%f118, [%rd127+56];
	st.global.f32 	[%rd126+56], %f118;
	add.s64 	%rd144, %rd127, 64;
	ld.global.nc.f32 	%f119, [%rd127+60];
	add.s64 	%rd143, %rd126, 64;
	st.global.f32 	[%rd126+60], %f119;
	add.s32 	%r123, %r123, 16;
	setp.eq.s32 	%p34, %r123, 0;
	mov.u64 	%rd126, %rd143;
	mov.u64 	%rd127, %rd144;
	@%p34 bra 	$L__BB0_64;
	bra.uni 	$L__BB0_63;
$L__BB0_64:
	setp.eq.s32 	%p35, %r35, 0;
	@%p35 bra 	$L__BB0_73;
	and.b32  	%r80, %r9, 7;
	setp.lt.u32 	%p36, %r35, 8;
	@%p36 bra 	$L__BB0_67;
	ld.global.nc.f32 	%f120, [%rd144];
	st.global.f32 	[%rd143], %f120;
	ld.global.nc.f32 	%f121, [%rd144+4];
	st.global.f32 	[%rd143+4], %f121;
	ld.global.nc.f32 	%f122, [%rd144+8];
	st.global.f32 	[%rd143+8], %f122;
	ld.global.nc.f32 	%f123, [%rd144+12];
	st.global.f32 	[%rd143+12], %f123;
	ld.global.nc.f32 	%f124, [%rd144+16];
	st.global.f32 	[%rd143+16], %f124;
	ld.global.nc.f32 	%f125, [%rd144+20];
	st.global.f32 	[%rd143+20], %f125;
	ld.global.nc.f32 	%f126, [%rd144+24];
	st.global.f32 	[%rd143+24], %f126;
	ld.global.nc.f32 	%f127, [%rd144+28];
	st.global.f32 	[%rd143+28], %f127;
	add.s64 	%rd144, %rd144, 32;
	add.s64 	%rd143, %rd143, 32;
$L__BB0_67:
	setp.eq.s32 	%p37, %r80, 0;
	@%p37 bra 	$L__BB0_73;
	and.b32  	%r81, %r9, 3;
	setp.lt.u32 	%p38, %r80, 4;
	@%p38 bra 	$L__BB0_70;
	ld.global.nc.f32 	%f128, [%rd144];
	st.global.f32 	[%rd143], %f128;
	ld.global.nc.f32 	%f129, [%rd144+4];
	st.global.f32 	[%rd143+4], %f129;
	ld.global.nc.f32 	%f130, [%rd144+8];
	st.global.f32 	[%rd143+8], %f130;
	ld.global.nc.f32 	%f131, [%rd144+12];
	st.global.f32 	[%rd143+12], %f131;
	add.s64 	%rd144, %rd144, 16;
	add.s64 	%rd143, %rd143, 16;
$L__BB0_70:
	setp.eq.s32 	%p39, %r81, 0;
	@%p39 bra 	$L__BB0_73;
	neg.s32 	%r141, %r81;
$L__BB0_72:
	.pragma "nounroll";
	add.s64 	%rd64, %rd144, 4;
	ld.global.nc.f32 	%f132, [%rd144];
	add.s64 	%rd65, %rd143, 4;
	st.global.f32 	[%rd143], %f132;
	add.s32 	%r141, %r141, 1;
	setp.ne.s32 	%p40, %r141, 0;
	mov.u64 	%rd143, %rd65;
	mov.u64 	%rd144, %rd64;
	@%p40 bra 	$L__BB0_72;
$L__BB0_73:
	ret;

}
	// .globl	sma_many_series_one_param_f32
.visible .entry sma_many_series_one_param_f32(
	.param .u64 .ptr .align 1 sma_many_series_one_param_f32_param_0,
	.param .u64 .ptr .align 1 sma_many_series_one_param_f32_param_1,
	.param .u32 sma_many_series_one_param_f32_param_2,
	.param .u32 sma_many_series_one_param_f32_param_3,
	.param .u32 sma_many_series_one_param_f32_param_4,
	.param .u64 .ptr .align 1 sma_many_series_one_param_f32_param_5
)
{
	.reg .pred 	%p<63>;
	.reg .b32 	%r<120>;
	.reg .b32 	%f<121>;
	.reg .b64 	%rd<328>;

	ld.param.u64 	%rd109, [sma_many_series_one_param_f32_param_0];
	ld.param.u64 	%rd110, [sma_many_series_one_param_f32_param_1];
	ld.param.u32 	%r70, [sma_many_series_one_param_f32_param_2];
	ld.param.u32 	%r71, [sma_many_series_one_param_f32_param_3];
	ld.param.u32 	%r72, [sma_many_series_one_param_f32_param_4];
	ld.param.u64 	%rd111, [sma_many_series_one_param_f32_param_5];
	mov.u32 	%r73, %ctaid.x;
	mov.u32 	%r74, %ntid.x;
	mov.u32 	%r75, %tid.x;
	mad.lo.s32 	%r1, %r73, %r74, %r75;
	setp.ge.s32 	%p1, %r1, %r70;
	@%p1 bra 	$L__BB1_84;
	cvta.to.global.u64 	%rd1, %rd111;
	cvta.to.global.u64 	%rd2, %rd109;
	cvt.s64.s32 	%rd3, %r1;
	mul.wide.s32 	%rd112, %r1, 4;
	add.s64 	%rd4, %rd1, %rd112;
	setp.gt.s32 	%p2, %r72, 0;
	setp.le.s32 	%p3, %r72, %r71;
	and.pred  	%p4, %p2, %p3;
	@%p4 bra 	$L__BB1_15;
	setp.lt.s32 	%p54, %r71, 1;
	@%p54 bra 	$L__BB1_84;
	and.b32  	%r2, %r71, 15;
	setp.lt.u32 	%p55, %r71, 16;
	@%p55 bra 	$L__BB1_6;
	mul.wide.s32 	%rd5, %r70, 64;
	and.b32  	%r97, %r71, 2147483632;
	neg.s32 	%r102, %r97;
	mul.wide.s32 	%rd6, %r70, 4;
	mov.u64 	%rd294, %rd4;
$L__BB1_5:
	.pragma "nounroll";
	mov.b32 	%r98, 2147483647;
	st.global.u32 	[%rd294], %r98;
	add.s64 	%rd267, %rd294, %rd6;
	st.global.u32 	[%rd267], %r98;
	add.s64 	%rd268, %rd267, %rd6;
	st.global.u32 	[%rd268], %r98;
	add.s64 	%rd269, %rd268, %rd6;
	st.global.u32 	[%rd269], %r98;
	add.s64 	%rd270, %rd269, %rd6;
	st.global.u32 	[%rd270], %r98;
	add.s64 	%rd271, %rd270, %rd6;
	st.global.u32 	[%rd271], %r98;
	add.s64 	%rd272, %rd271, %rd6;
	st.global.u32 	[%rd272], %r98;
	add.s64 	%rd273, %rd272, %rd6;
	st.global.u32 	[%rd273], %r98;
	add.s64 	%rd274, %rd273, %rd6;
	st.global.u32 	[%rd274], %r98;
	add.s64 	%rd275, %rd274, %rd6;
	st.global.u32 	[%rd275], %r98;
	add.s64 	%rd276, %rd275, %rd6;
	st.global.u32 	[%rd276], %r98;
	add.s64 	%rd277, %rd276, %rd6;
	st.global.u32 	[%rd277], %r98;
	add.s64 	%rd278, %rd277, %rd6;
	st.global.u32 	[%rd278], %r98;
	add.s64 	%rd279, %rd278, %rd6;
	st.global.u32 	[%rd279], %r98;
	add.s64 	%rd280, %rd279, %rd6;
	st.global.u32 	[%rd280], %r98;
	add.s64 	%rd281, %rd280, %rd6;
	st.global.u32 	[%rd281], %r98;
	add.s64 	%rd4, %rd294, %rd5;
	add.s32 	%r102, %r102, 16;
	setp.eq.s32 	%p56, %r102, 0;
	add.s64 	%rd294, %rd281, %rd6;
	@%p56 bra 	$L__BB1_6;
	bra.uni 	$L__BB1_5;
$L__BB1_6:
	setp.eq.s32 	%p57, %r2, 0;
	@%p57 bra 	$L__BB1_84;
	and.b32  	%r55, %r71, 7;
	setp.lt.u32 	%p58, %r2, 8;
	@%p58 bra 	$L__BB1_9;
	mov.b32 	%r99, 2147483647;
	st.global.u32 	[%rd4], %r99;
	mul.wide.s32 	%rd282, %r70, 4;
	add.s64 	%rd283, %rd4, %rd282;
	st.global.u32 	[%rd283], %r99;
	add.s64 	%rd284, %rd283, %rd282;
	st.global.u32 	[%rd284], %r99;
	add.s64 	%rd285, %rd284, %rd282;
	st.global.u32 	[%rd285], %r99;
	add.s64 	%rd286, %rd285, %rd282;
	st.global.u32 	[%rd286], %r99;
	add.s64 	%rd287, %rd286, %rd282;
	st.global.u32 	[%rd287], %r99;
	add.s64 	%rd288, %rd287, %rd282;
	st.global.u32 	[%rd288], %r99;
	add.s64 	%rd289, %rd288, %rd282;
	st.global.u32 	[%rd289], %r99;
	add.s64 	%rd4, %rd289, %rd282;
$L__BB1_9:
	setp.eq.s32 	%p59, %r55, 0;
	@%p59 bra 	$L__BB1_84;
	and.b32  	%r56, %r71, 3;
	setp.lt.u32 	%p60, %r55, 4;
	@%p60 bra 	$L__BB1_12;
	mov.b32 	%r100, 2147483647;
	st.global.u32 	[%rd4], %r100;
	mul.wide.s32 	%rd290, %r70, 4;
	add.s64 	%rd291, %rd4, %rd290;
	st.global.u32 	[%rd291], %r100;
	add.s64 	%rd292, %rd291, %rd290;
	st.global.u32 	[%rd292], %r100;
	add.s64 	%rd293, %rd292, %rd290;
	st.global.u32 	[%rd293], %r100;
	add.s64 	%rd4, %rd293, %rd290;
$L__BB1_12:
	setp.eq.s32 	%p61, %r56, 0;
	@%p61 bra 	$L__BB1_84;
	mul.wide.s32 	%rd90, %r70, 4;
	neg.s32 	%r117, %r56;
$L__BB1_14:
	.pragma "nounroll";
	mov.b32 	%r101, 2147483647;
	st.global.u32 	[%rd4], %r101;
	add.s64 	%rd4, %rd4, %rd90;
	add.s32 	%r117, %r117, 1;
	setp.eq.s32 	%p62, %r117, 0;
	@%p62 bra 	$L__BB1_84;
	bra.uni 	$L__BB1_14;
$L__BB1_15:
	cvta.to.global.u64 	%rd113, %rd110;
	add.s64 	%rd115, %rd113, %rd112;
	ld.global.nc.u32 	%r6, [%rd115];
	setp.gt.s32 	%p5, %r6, -1;
	setp.lt.s32 	%p6, %r6, %r71;
	and.pred  	%p7, %p5, %p6;
	@%p7 bra 	$L__BB1_29;
	setp.lt.s32 	%p45, %r71, 1;
	@%p45 bra 	$L__BB1_84;
	and.b32  	%r7, %r71, 15;
	setp.lt.u32 	%p46, %r71, 16;
	@%p46 bra 	$L__BB1_20;
	mul.wide.s32 	%rd10, %r70, 64;
	and.b32  	%r92, %r71, 2147483632;
	neg.s32 	%r103, %r92;
	mul.wide.s32 	%rd11, %r70, 4;
	mov.u64 	%rd295, %rd4;
$L__BB1_19:
	.pragma "nounroll";
	mov.b32 	%r93, 2147483647;
	st.global.u32 	[%rd295], %r93;
	add.s64 	%rd240, %rd295, %rd11;
	st.global.u32 	[%rd240], %r93;
	add.s64 	%rd241, %rd240, %rd11;
	st.global.u32 	[%rd241], %r93;
	add.s64 	%rd242, %rd241, %rd11;
	st.global.u32 	[%rd242], %r93;
	add.s64 	%rd243, %rd242, %rd11;
	st.global.u32 	[%rd243], %r93;
	add.s64 	%rd244, %rd243, %rd11;
	st.global.u32 	[%rd244], %r93;
	add.s64 	%rd245, %rd244, %rd11;
	st.global.u32 	[%rd245], %r93;
	add.s64 	%rd246, %rd245, %rd11;
	st.global.u32 	[%rd246], %r93;
	add.s64 	%rd247, %rd246, %rd11;
	st.global.u32 	[%rd247], %r93;
	add.s64 	%rd248, %rd247, %rd11;
	st.global.u32 	[%rd248], %r93;
	add.s64 	%rd249, %rd248, %rd11;
	st.global.u32 	[%rd249], %r93;
	add.s64 	%rd250, %rd249, %rd11;
	st.global.u32 	[%rd250], %r93;
	add.s64 	%rd251, %rd250, %rd11;
	st.global.u32 	[%rd251], %r93;
	add.s64 	%rd252, %rd251, %rd11;
	st.global.u32 	[%rd252], %r93;
	add.s64 	%rd253, %rd252, %rd11;
	st.global.u32 	[%rd253], %r93;
	add.s64 	%rd254, %rd253, %rd11;
	st.global.u32 	[%rd254], %r93;
	add.s64 	%rd4, %rd295, %rd10;
	add.s32 	%r103, %r103, 16;
	setp.eq.s32 	%p47, %r103, 0;
	add.s64 	%rd295, %rd254, %rd11;
	@%p47 bra 	$L__BB1_20;
	bra.uni 	$L__BB1_19;
$L__BB1_20:
	setp.eq.s32 	%p48, %r7, 0;
	@%p48 bra 	$L__BB1_84;
	and.b32  	%r60, %r71, 7;
	setp.lt.u32 	%p49, %r7, 8;
	@%p49 bra 	$L__BB1_23;
	mov.b32 	%r94, 2147483647;
	st.global.u32 	[%rd4], %r94;
	mul.wide.s32 	%rd255, %r70, 4;
	add.s64 	%rd256, %rd4, %rd255;
	st.global.u32 	[%rd256], %r94;
	add.s64 	%rd257, %rd256, %rd255;
	st.global.u32 	[%rd257], %r94;
	add.s64 	%rd258, %rd257, %rd255;
	st.global.u32 	[%rd258], %r94;
	add.s64 	%rd259, %rd258, %rd255;
	st.global.u32 	[%rd259], %r94;
	add.s64 	%rd260, %rd259, %rd255;
	st.global.u32 	[%rd260], %r94;
	add.s64 	%rd261, %rd260, %rd255;
	st.global.u32 	[%rd261], %r94;
	add.s64 	%rd262, %rd261, %rd255;
	st.global.u32 	[%rd262], %r94;
	add.s64 	%rd4, %rd262, %rd255;
$L__BB1_23:
	setp.eq.s32 	%p50, %r60, 0;
	@%p50 bra 	$L__BB1_84;
	and.b32  	%r61, %r71, 3;
	setp.lt.u32 	%p51, %r60, 4;
	@%p51 bra 	$L__BB1_26;
	mov.b32 	%r95, 2147483647;
	st.global.u32 	[%rd4], %r95;
	mul.wide.s32 	%rd263, %r70, 4;
	add.s64 	%rd264, %rd4, %rd263;
	st.global.u32 	[%rd264], %r95;
	add.s64 	%rd265, %rd264, %rd263;
	st.global.u32 	[%rd265], %r95;
	add.s64 	%rd266, %rd265, %rd263;
	st.global.u32 	[%rd266], %r95;
	add.s64 	%rd4, %rd266, %rd263;
$L__BB1_26:
	setp.eq.s32 	%p52, %r61, 0;
	@%p52 bra 	$L__BB1_84;
	mul.wide.s32 	%rd98, %r70, 4;
	neg.s32 	%r118, %r61;
$L__BB1_28:
	.pragma "nounroll";
	mov.b32 	%r96, 2147483647;
	st.global.u32 	[%rd4], %r96;
	add.s64 	%rd4, %rd4, %rd98;
	add.s32 	%r118, %r118, 1;
	setp.eq.s32 	%p53, %r118, 0;
	@%p53 bra 	$L__BB1_84;
	bra.uni 	$L__BB1_28;
$L__BB1_29:
	sub.s32 	%r11, %r71, %r6;
	setp.ge.s32 	%p8, %r11, %r72;
	@%p8 bra 	$L__BB1_43;
	setp.lt.s32 	%p36, %r71, 1;
	@%p36 bra 	$L__BB1_84;
	and.b32  	%r12, %r71, 15;
	setp.lt.u32 	%p37, %r71, 16;
	@%p37 bra 	$L__BB1_34;
	mul.wide.s32 	%rd15, %r70, 64;
	and.b32  	%r87, %r71, 2147483632;
	neg.s32 	%r104, %r87;
	mul.wide.s32 	%rd16, %r70, 4;
	mov.u64 	%rd296, %rd4;
$L__BB1_33:
	.pragma "nounroll";
	mov.b32 	%r88, 2147483647;
	st.global.u32 	[%rd296], %r88;
	add.s64 	%rd213, %rd296, %rd16;
	st.global.u32 	[%rd213], %r88;
	add.s64 	%rd214, %rd213, %rd16;
	st.global.u32 	[%rd214], %r88;
	add.s64 	%rd215, %rd214, %rd16;
	st.global.u32 	[%rd215], %r88;
	add.s64 	%rd216, %rd215, %rd16;
	st.global.u32 	[%rd216], %r88;
	add.s64 	%rd217, %rd216, %rd16;
	st.global.u32 	[%rd217], %r88;
	add.s64 	%rd218, %rd217, %rd16;
	st.global.u32 	[%rd218], %r88;
	add.s64 	%rd219, %rd218, %rd16;
	st.global.u32 	[%rd219], %r88;
	add.s64 	%rd220, %rd219, %rd16;
	st.global.u32 	[%rd220], %r88;
	add.s64 	%rd221, %rd220, %rd16;
	st.global.u32 	[%rd221], %r88;
	add.s64 	%rd222, %rd221, %rd16;
	st.global.u32 	[%rd222], %r88;
	add.s64 	%rd223, %rd222, %rd16;
	st.global.u32 	[%rd223], %r88;
	add.s64 	%rd224, %rd223, %rd16;
	st.global.u32 	[%rd224], %r88;
	add.s64 	%rd225, %rd224, %rd16;
	st.global.u32 	[%rd225], %r88;
	add.s64 	%rd226, %rd225, %rd16;
	st.global.u32 	[%rd226], %r88;
	add.s64 	%rd227, %rd226, %rd16;
	st.global.u32 	[%rd227], %r88;
	add.s64 	%rd4, %rd296, %rd15;
	add.s32 	%r104, %r104, 16;
	setp.eq.s32 	%p38, %r104, 0;
	add.s64 	%rd296, %rd227, %rd16;
	@%p38 bra 	$L__BB1_34;
	bra.uni 	$L__BB1_33;
$L__BB1_34:
	setp.eq.s32 	%p39, %r12, 0;
	@%p39 bra 	$L__BB1_84;
	and.b32  	%r65, %r71, 7;
	setp.lt.u32 	%p40, %r12, 8;
	@%p40 bra 	$L__BB1_37;
	mov.b32 	%r89, 2147483647;
	st.global.u32 	[%rd4], %r89;
	mul.wide.s32 	%rd228, %r70, 4;
	add.s64 	%rd229, %rd4, %rd228;
	st.global.u32 	[%rd229], %r89;
	add.s64 	%rd230, %rd229, %rd228;
	st.global.u32 	[%rd230], %r89;
	add.s64 	%rd231, %rd230, %rd228;
	st.global.u32 	[%rd231], %r89;
	add.s64 	%rd232, %rd231, %rd228;
	st.global.u32 	[%rd232], %r89;
	add.s64 	%rd233, %rd232, %rd228;
	st.global.u32 	[%rd233], %r89;
	add.s64 	%rd234, %rd233, %rd228;
	st.global.u32 	[%rd234], %r89;
	add.s64 	%rd235, %rd234, %rd228;
	st.global.u32 	[%rd235], %r89;
	add.s64 	%rd4, %rd235, %rd228;
$L__BB1_37:
	setp.eq.s32 	%p41, %r65, 0;
	@%p41 bra 	$L__BB1_84;
	and.b32  	%r66, %r71, 3;
	setp.lt.u32 	%p42, %r65, 4;
	@%p42 bra 	$L__BB1_40;
	mov.b32 	%r90, 2147483647;
	st.global.u32 	[%rd4], %r90;
	mul.wide.s32 	%rd236, %r70, 4;
	add.s64 	%rd237, %rd4, %rd236;
	st.global.u32 	[%rd237], %r90;
	add.s64 	%rd238, %rd237, %rd236;
	st.global.u32 	[%rd238], %r90;
	add.s64 	%rd239, %rd238, %rd236;
	st.global.u32 	[%rd239], %r90;
	add.s64 	%rd4, %rd239, %rd236;
$L__BB1_40:
	setp.eq.s32 	%p43, %r66, 0;
	@%p43 bra 	$L__BB1_84;
	mul.wide.s32 	%rd106, %r70, 4;
	neg.s32 	%r119, %r66;
$L__BB1_42:
	.pragma "nounroll";
	mov.b32 	%r91, 2147483647;
	st.global.u32 	[%rd4], %r91;
	add.s64 	%rd4, %rd4, %rd106;
	add.s32 	%r119, %r119, 1;
	setp.ne.s32 	%p44, %r119, 0;
	@%p44 bra 	$L__BB1_42;
	bra.uni 	$L__BB1_84;
$L__BB1_43:
	add.s32 	%r115, %r6, %r72;
	add.s32 	%r17, %r115, -1;
	cvt.rn.f32.u32 	%f20, %r72;
	rcp.rn.f32 	%f1, %f20;
	setp.lt.s32 	%p9, %r115, 2;
	@%p9 bra 	$L__BB1_56;
	add.s32 	%r76, %r115, -2;
	and.b32  	%r18, %r17, 15;
	setp.lt.u32 	%p10, %r76, 15;
	mov.u64 	%rd299, %rd4;
	@%p10 bra 	$L__BB1_47;
	mul.wide.s32 	%rd20, %r70, 64;
	and.b32  	%r77, %r17, -16;
	neg.s32 	%r105, %r77;
	mul.wide.s32 	%rd21, %r70, 4;
	mov.u64 	%rd297, %rd4;
$L__BB1_46:
	.pragma "nounroll";
	mov.b32 	%r78, 2147483647;
	st.global.u32 	[%rd297], %r78;
	add.s64 	%rd116, %rd297, %rd21;
	st.global.u32 	[%rd116], %r78;
	add.s64 	%rd117, %rd116, %rd21;
	st.global.u32 	[%rd117], %r78;
	add.s64 	%rd118, %rd117, %rd21;
	st.global.u32 	[%rd118], %r78;
	add.s64 	%rd119, %rd118, %rd21;
	st.global.u32 	[%rd119], %r78;
	add.s64 	%rd120, %rd119, %rd21;
	st.global.u32 	[%rd120], %r78;
	add.s64 	%rd121, %rd120, %rd21;
	st.global.u32 	[%rd121], %r78;
	add.s64 	%rd122, %rd121, %rd21;
	st.global.u32 	[%rd122], %r78;
	add.s64 	%rd123, %rd122, %rd21;
	st.global.u32 	[%rd123], %r78;
	add.s64 	%rd124, %rd123, %rd21;
	st.global.u32 	[%rd124], %r78;
	add.s64 	%rd125, %rd124, %rd21;
	st.global.u32 	[%rd125], %r78;
	add.s64 	%rd126, %rd125, %rd21;
	st.global.u32 	[%rd126], %r78;
	add.s64 	%rd127, %rd126, %rd21;
	st.global.u32 	[%rd127], %r78;
	add.s64 	%rd128, %rd127, %rd21;
	st.global.u32 	[%rd128], %r78;
	add.s64 	%rd129, %rd128, %rd21;
	st.global.u32 	[%rd129], %r78;
	add.s64 	%rd130, %rd129, %rd21;
	st.global.u32 	[%rd130], %r78;
	add.s64 	%rd299, %rd297, %rd20;
	add.s32 	%r105, %r105, 16;
	setp.ne.s32 	%p11, %r105, 0;
	add.s64 	%rd297, %rd130, %rd21;
	@%p11 bra 	$L__BB1_46;
$L__BB1_47:
	setp.eq.s32 	%p12, %r18, 0;
	@%p12 bra 	$L__BB1_56;
	and.b32  	%r22, %r17, 7;
	setp.lt.u32 	%p13, %r18, 8;
	@%p13 bra 	$L__BB1_50;
	mov.b32 	%r79, 2147483647;
	st.global.u32 	[%rd299], %r79;
	mul.wide.s32 	%rd131, %r70, 4;
	add.s64 	%rd132, %rd299, %rd131;
	st.global.u32 	[%rd132], %r79;
	add.s64 	%rd133, %rd132, %rd131;
	st.global.u32 	[%rd133], %r79;
	add.s64 	%rd134, %rd133, %rd131;
	st.global.u32 	[%rd134], %r79;
	add.s64 	%rd135, %rd134, %rd131;
	st.global.u32 	[%rd135], %r79;
	add.s64 	%rd136, %rd135, %rd131;
	st.global.u32 	[%rd136], %r79;
	add.s64 	%rd137, %rd136, %rd131;
	st.global.u32 	[%rd137], %r79;
	add.s64 	%rd138, %rd137, %rd131;
	st.global.u32 	[%rd138], %r79;
	add.s64 	%rd299, %rd138, %rd131;
$L__BB1_50:
	setp.eq.s32 	%p14, %r22, 0;
	@%p14 bra 	$L__BB1_56;
	and.b32  	%r23, %r17, 3;
	setp.lt.u32 	%p15, %r22, 4;
	@%p15 bra 	$L__BB1_53;
	mov.b32 	%r80, 2147483647;
	st.global.u32 	[%rd299], %r80;
	mul.wide.s32 	%rd139, %r70, 4;
	add.s64 	%rd140, %rd299, %rd139;
	st.global.u32 	[%rd140], %r80;
	add.s64 	%rd141, %rd140, %rd139;
	st.global.u32 	[%rd141], %r80;
	add.s64 	%rd142, %rd141, %rd139;
	st.global.u32 	[%rd142], %r80;
	add.s64 	%rd299, %rd142, %rd139;
$L__BB1_53:
	setp.eq.s32 	%p16, %r23, 0;
	@%p16 bra 	$L__BB1_56;
	mul.wide.s32 	%rd30, %r70, 4;
	neg.s32 	%r106, %r23;
$L__BB1_55:
	.pragma "nounroll";
	mov.b32 	%r81, 2147483647;
	st.global.u32 	[%rd299], %r81;
	add.s64 	%rd299, %rd299, %rd30;
	add.s32 	%r106, %r106, 1;
	setp.ne.s32 	%p17, %r106, 0;
	@%p17 bra 	$L__BB1_55;
$L__BB1_56:
	shl.b64 	%rd143, %rd3, 2;
	add.s64 	%rd33, %rd2, %rd143;
	setp.ne.s32 	%p18, %r72, 1;
	@%p18 bra 	$L__BB1_64;
	cvt.s64.s32 	%rd34, %r70;
	cvt.u64.u32 	%rd198, %r6;
	mul.lo.s64 	%rd35, %rd198, %rd34;
	shl.b64 	%rd199, %rd35, 2;
	add.s64 	%rd304, %rd33, %rd199;
	add.s64 	%rd303, %rd4, %rd199;
	and.b32  	%r27, %r11, 3;
	setp.eq.s32 	%p32, %r27, 0;
	mov.u32 	%r109, %r6;
	@%p32 bra 	$L__BB1_61;
	add.s64 	%rd302, %rd199, %rd112;
	shl.b64 	%rd39, %rd34, 2;
	neg.s32 	%r107, %r27;
	mov.u32 	%r109, %r6;
$L__BB1_59:
	.pragma "nounroll";
	add.s64 	%rd202, %rd1, %rd302;
	add.s64 	%rd203, %rd2, %rd302;
	ld.global.nc.f32 	%f104, [%rd203];
	st.global.f32 	[%rd202], %f104;
	add.s32 	%r109, %r109, 1;
	add.s64 	%rd302, %rd302, %rd39;
	add.s32 	%r107, %r107, 1;
	setp.ne.s32 	%p33, %r107, 0;
	@%p33 bra 	$L__BB1_59;
	add.s64 	%rd303, %rd1, %rd302;
	add.s64 	%rd304, %rd2, %rd302;
$L__BB1_61:
	sub.s32 	%r86, %r6, %r71;
	setp.gt.u32 	%p34, %r86, -4;
	@%p34 bra 	$L__BB1_84;
	sub.s32 	%r110, %r109, %r71;
	shl.b64 	%rd46, %rd34, 4;
	shl.b64 	%rd47, %rd34, 2;
	mov.b64 	%rd305, 0;
$L__BB1_63:
	add.s64 	%rd205, %rd303, %rd305;
	add.s64 	%rd206, %rd304, %rd305;
	ld.global.nc.f32 	%f105, [%rd206];
	st.global.f32 	[%rd205], %f105;
	add.s64 	%rd207, %rd206, %rd47;
	ld.global.nc.f32 	%f106, [%rd207];
	add.s64 	%rd208, %rd205, %rd47;
	st.global.f32 	[%rd208], %f106;
	add.s64 	%rd209, %rd207, %rd47;
	ld.global.nc.f32 	%f107, [%rd209];
	add.s64 	%rd210, %rd208, %rd47;
	st.global.f32 	[%rd210], %f107;
	add.s64 	%rd211, %rd209, %rd47;
	ld.global.nc.f32 	%f108, [%rd211];
	add.s64 	%rd212, %rd210, %rd47;
	st.global.f32 	[%rd212], %f108;
	add.s32 	%r110, %r110, 4;
	add.s64 	%rd305, %rd305, %rd46;
	setp.eq.s32 	%p35, %r110, 0;
	@%p35 bra 	$L__BB1_84;
	bra.uni 	$L__BB1_63;
$L__BB1_64:
	cvt.s64.s32 	%rd50, %r70;
	cvt.u64.u32 	%rd144, %r6;
	mul.lo.s64 	%rd51, %rd144, %rd50;
	shl.b64 	%rd145, %rd51, 2;
	add.s64 	%rd313, %rd33, %rd145;
	and.b32  	%r37, %r72, 15;
	setp.lt.u32 	%p19, %r72, 16;
	mov.f32 	%f117, 0f00000000;
	mov.u64 	%rd308, %rd313;
	@%p19 bra 	$L__BB1_67;
	shl.b64 	%rd53, %rd50, 6;
	and.b32  	%r82, %r72, 2147483632;
	neg.s32 	%r111, %r82;
	mov.f32 	%f117, 0f00000000;
	shl.b64 	%rd146, %rd50, 2;
	mov.u64 	%rd306, %rd313;
$L__BB1_66:
	.pragma "nounroll";
	ld.global.nc.f32 	%f24, [%rd306];
	add.f32 	%f25, %f117, %f24;
	add.s64 	%rd147, %rd306, %rd146;
	ld.global.nc.f32 	%f26, [%rd147];
	add.f32 	%f27, %f25, %f26;
	add.s64 	%rd148, %rd147, %rd146;
	ld.global.nc.f32 	%f28, [%rd148];
	add.f32 	%f29, %f27, %f28;
	add.s64 	%rd149, %rd148, %rd146;
	ld.global.nc.f32 	%f30, [%rd149];
	add.f32 	%f31, %f29, %f30;
	add.s64 	%rd150, %rd149, %rd146;
	ld.global.nc.f32 	%f32, [%rd150];
	add.f32 	%f33, %f31, %f32;
	add.s64 	%rd151, %rd150, %rd146;
	ld.global.nc.f32 	%f34, [%rd151];
	add.f32 	%f35, %f33, %f34;
	add.s64 	%rd152, %rd151, %rd146;
	ld.global.nc.f32 	%f36, [%rd152];
	add.f32 	%f37, %f35, %f36;
	add.s64 	%rd153, %rd152, %rd146;
	ld.global.nc.f32 	%f38, [%rd153];
	add.f32 	%f39, %f37, %f38;
	add.s64 	%rd154, %rd153, %rd146;
	ld.global.nc.f32 	%f40, [%rd154];
	add.f32 	%f41, %f39, %f40;
	add.s64 	%rd155, %rd154, %rd146;
	ld.global.nc.f32 	%f42, [%rd155];
	add.f32 	%f43, %f41, %f42;
	add.s64 	%rd156, %rd155, %rd146;
	ld.global.nc.f32 	%f44, [%rd156];
	add.f32 	%f45, %f43, %f44;
	add.s64 	%rd157, %rd156, %rd146;
	ld.global.nc.f32 	%f46, [%rd157];
	add.f32 	%f47, %f45, %f46;
	add.s64 	%rd158, %rd157, %rd146;
	ld.global.nc.f32 	%f48, [%rd158];
	add.f32 	%f49, %f47, %f48;
	add.s64 	%rd159, %rd158, %rd146;
	ld.global.nc.f32 	%f50, [%rd159];
	add.f32 	%f51, %f49, %f50;
	add.s64 	%rd160, %rd159, %rd146;
	ld.global.nc.f32 	%f52, [%rd160];
	add.f32 	%f53, %f51, %f52;
	add.s64 	%rd161, %rd160, %rd146;
	ld.global.nc.f32 	%f54, [%rd161];
	add.f32 	%f117, %f53, %f54;
	add.s64 	%rd308, %rd306, %rd53;
	add.s32 	%r111, %r111, 16;
	setp.ne.s32 	%p20, %r111, 0;
	add.s64 	%rd306, %rd161, %rd146;
	@%p20 bra 	$L__BB1_66;
$L__BB1_67:
	setp.eq.s32 	%p21, %r37, 0;
	@%p21 bra 	$L__BB1_76;
	and.b32  	%r41, %r72, 7;
	setp.lt.u32 	%p22, %r37, 8;
	@%p22 bra 	$L__BB1_70;
	ld.global.nc.f32 	%f56, [%rd308];
	add.f32 	%f57, %f117, %f56;
	shl.b64 	%rd162, %rd50, 2;
	add.s64 	%rd163, %rd308, %rd162;
	ld.global.nc.f32 	%f58, [%rd163];
	add.f32 	%f59, %f57, %f58;
	add.s64 	%rd164, %rd163, %rd162;
	ld.global.nc.f32 	%f60, [%rd164];
	add.f32 	%f61, %f59, %f60;
	add.s64 	%rd165, %rd164, %rd162;
	ld.global.nc.f32 	%f62, [%rd165];
	add.f32 	%f63, %f61, %f62;
	add.s64 	%rd166, %rd165, %rd162;
	ld.global.nc.f32 	%f64, [%rd166];
	add.f32 	%f65, %f63, %f64;
	add.s64 	%rd167, %rd166, %rd162;
	ld.global.nc.f32 	%f66, [%rd167];
	add.f32 	%f67, %f65, %f66;
	add.s64 	%rd168, %rd167, %rd162;
	ld.global.nc.f32 	%f68, [%rd168];
	add.f32 	%f69, %f67, %f68;
	add.s64 	%rd169, %rd168, %rd162;
	ld.global.nc.f32 	%f70, [%rd169];
	add.f32 	%f117, %f69, %f70;
	add.s64 	%rd308, %rd169, %rd162;
$L__BB1_70:
	setp.eq.s32 	%p23, %r41, 0;
	@%p23 bra 	$L__BB1_76;
	and.b32  	%r42, %r72, 3;
	setp.lt.u32 	%p24, %r41, 4;
	@%p24 bra 	$L__BB1_73;
	ld.global.nc.f32 	%f72, [%rd308];
	add.f32 	%f73, %f117, %f72;
	shl.b64 	%rd170, %rd50, 2;
	add.s64 	%rd171, %rd308, %rd170;
	ld.global.nc.f32 	%f74, [%rd171];
	add.f32 	%f75, %f73, %f74;
	add.s64 	%rd172, %rd171, %rd170;
	ld.global.nc.f32 	%f76, [%rd172];
	add.f32 	%f77, %f75, %f76;
	add.s64 	%rd173, %rd172, %rd170;
	ld.global.nc.f32 	%f78, [%rd173];
	add.f32 	%f117, %f77, %f78;
	add.s64 	%rd308, %rd173, %rd170;
$L__BB1_73:
	setp.eq.s32 	%p25, %r42, 0;
	@%p25 bra 	$L__BB1_76;
	shl.b64 	%rd62, %rd50, 2;
	neg.s32 	%r112, %r42;
$L__BB1_75:
	.pragma "nounroll";
	ld.global.nc.f32 	%f79, [%rd308];
	add.f32 	%f117, %f117, %f79;
	add.s64 	%rd308, %rd308, %rd62;
	add.s32 	%r112, %r112, 1;
	setp.ne.s32 	%p26, %r112, 0;
	@%p26 bra 	$L__BB1_75;
$L__BB1_76:
	mul.f32 	%f80, %f1, %f117;
	cvt.u64.u32 	%rd174, %r17;
	mul.lo.s64 	%rd175, %rd174, %rd50;
	shl.b64 	%rd176, %rd175, 2;
	add.s64 	%rd177, %rd4, %rd176;
	st.global.f32 	[%rd177], %f80;
	cvt.u64.u32 	%rd178, %r115;
	mul.lo.s64 	%rd65, %rd178, %rd50;
	setp.le.s32 	%p27, %r71, %r115;
	@%p27 bra 	$L__BB1_84;
	sub.s32 	%r83, %r71, %r115;
	and.b32  	%r46, %r83, 3;
	setp.eq.s32 	%p28, %r46, 0;
	shl.b64 	%rd179, %rd65, 2;
	add.s64 	%rd314, %rd4, %rd179;
	add.s64 	%rd312, %rd33, %rd179;
	@%p28 bra 	$L__BB1_81;
	mul.wide.s32 	%rd311, %r1, 4;
	shl.b64 	%rd69, %rd50, 2;
	add.s64 	%rd70, %rd2, %rd179;
	add.s64 	%rd71, %rd2, %rd145;
	add.s64 	%rd72, %rd1, %rd179;
	neg.s32 	%r113, %r46;
$L__BB1_79:
	.pragma "nounroll";
	add.s64 	%rd182, %rd70, %rd311;
	add.s64 	%rd183, %rd71, %rd311;
	add.s64 	%rd184, %rd72, %rd311;
	ld.global.nc.f32 	%f81, [%rd182];
	add.f32 	%f82, %f117, %f81;
	ld.global.nc.f32 	%f83, [%rd183];
	sub.f32 	%f117, %f82, %f83;
	mul.f32 	%f84, %f1, %f117;
	st.global.f32 	[%rd184], %f84;
	add.s32 	%r115, %r115, 1;
	add.s64 	%rd311, %rd311, %rd69;
	add.s32 	%r113, %r113, 1;
	setp.ne.s32 	%p29, %r113, 0;
	@%p29 bra 	$L__BB1_79;
	add.s64 	%rd312, %rd70, %rd311;
	add.s64 	%rd313, %rd71, %rd311;
	add.s64 	%rd314, %rd72, %rd311;
$L__BB1_81:
	sub.s32 	%r84, %r6, %r71;
	add.s32 	%r85, %r84, %r72;
	setp.gt.u32 	%p30, %r85, -4;
	@%p30 bra 	$L__BB1_84;
	shl.b64 	%rd81, %rd50, 4;
	shl.b64 	%rd82, %rd50, 2;
	mov.b64 	%rd315, 0;
$L__BB1_83:
	add.s64 	%rd186, %rd312, %rd315;
	add.s64 	%rd187, %rd313, %rd315;
	add.s64 	%rd188, %rd314, %rd315;
	ld.global.nc.f32 	%f85, [%rd186];
	add.f32 	%f86, %f117, %f85;
	ld.global.nc.f32 	%f87, [%rd187];
	sub.f32 	%f88, %f86, %f87;
	mul.f32 	%f89, %f1, %f88;
	st.global.f32 	[%rd188], %f89;
	add.s64 	%rd189, %rd186, %rd82;
	ld.global.nc.f32 	%f90, [%rd189];
	add.f32 	%f91, %f88, %f90;
	add.s64 	%rd190, %rd187, %rd82;
	ld.global.nc.f32 	%f92, [%rd190];
	sub.f32 	%f93, %f91, %f92;
	mul.f32 	%f94, %f1, %f93;
	add.s64 	%rd191, %rd188, %rd82;
	st.global.f32 	[%rd191], %f94;
	add.s64 	%rd192, %rd189, %rd82;
	ld.global.nc.f32 	%f95, [%rd192];
	add.f32 	%f96, %f93, %f95;
	add.s64 	%rd193, %rd190, %rd82;
	ld.global.nc.f32 	%f97, [%rd193];
	sub.f32 	%f98, %f96, %f97;
	mul.f32 	%f99, %f1, %f98;
	add.s64 	%rd194, %rd191, %rd82;
	st.global.f32 	[%rd194], %f99;
	add.s64 	%rd195, %rd192, %rd82;
	ld.global.nc.f32 	%f100, [%rd195];
	add.f32 	%f101, %f98, %f100;
	add.s64 	%rd196, %rd193, %rd82;
	ld.global.nc.f32 	%f102, [%rd196];
	sub.f32 	%f117, %f101, %f102;
	mul.f32 	%f103, %f1, %f117;
	add.s64 	%rd197, %rd194, %rd82;
	st.global.f32 	[%rd197], %f103;
	add.s32 	%r115, %r115, 4;
	add.s64 	%rd315, %rd315, %rd81;
	setp.lt.s32 	%p31, %r115, %r71;
	@%p31 bra 	$L__BB1_83;
$L__BB1_84:
	ret;

}


// ===== COMPILED SASS (sm_100) =====

	.target	sm_100

	.elftype	@"ET_EXEC"


//--------------------- .note.nv.tkinfo           --------------------------
	.section	.note.nv.tkinfo,"",@"SHT_NOTE"
	.sectionflags	@"SHF_NOTE_NV_TKINFO"
	.tkinfo
        /*0018*/ 	.word	0x00000002
        /*0030*/ 	.string	""
        /*0030*/ 	.string	"ptxas"
        /*0030*/ 	.string	"Cuda compilation tools, release 13.0, V13.0.88"
        /*0030*/ 	.string	"Build cuda_13.0.r13.0/compiler.36424714_0"
        /*0030*/ 	.string	"-arch sm_100 -m 64 "



//--------------------- .note.nv.cuinfo           --------------------------
	.section	.note.nv.cuinfo,"",@"SHT_NOTE"
	.sectionflags	@"SHF_NOTE_NV_CUINFO"
        /*0018*/ 	.short	0x0002
        /*001a*/ 	.short	0x0064
        /*001c*/ 	.short	0x0082
	.zero		2


//--------------------- .nv.info                  --------------------------
	.section	.nv.info,"",@"SHT_CUDA_INFO"
	.align	4


	//----- nvinfo : EIATTR_REGCOUNT
	.align		4
        /*0000*/ 	.byte	0x04, 0x2f
        /*0002*/ 	.short	(.L_1 - .L_0)
	.align		4
.L_0:
        /*0004*/ 	.word	index@(sma_batch_f32)
        /*0008*/ 	.word	0x00000020


	//----- nvinfo : EIATTR_FRAME_SIZE
	.align		4
.L_1:
        /*000c*/ 	.byte	0x04, 0x11
        /*000e*/ 	.short	(.L_3 - .L_2)
	.align		4
.L_2:
        /*0010*/ 	.word	index@($__internal_1_$__cuda_sm20_rcp_rn_f32_slowpath)
        /*0014*/ 	.word	0x00000000


	//----- nvinfo : EIATTR_FRAME_SIZE
	.align		4
.L_3:
        /*0018*/ 	.byte	0x04, 0x11
        /*001a*/ 	.short	(.L_5 - .L_4)
	.align		4
.L_4:
        /*001c*/ 	.word	index@(sma_batch_f32)
        /*0020*/ 	.word	0x00000000


	//----- nvinfo : EIATTR_REGCOUNT
	.align		4
.L_5:
        /*0024*/ 	.byte	0x04, 0x2f
        /*0026*/ 	.short	(.L_7 - .L_6)
	.align		4
.L_6:
        /*0028*/ 	.word	index@(sma_many_series_one_param_f32)
        /*002c*/ 	.word	0x00000028


	//----- nvinfo : EIATTR_FRAME_SIZE
	.align		4
.L_7:
        /*0030*/ 	.byte	0x04, 0x11
        /*0032*/ 	.short	(.L_9 - .L_8)
	.align		4
.L_8:
        /*0034*/ 	.word	index@($__internal_0_$__cuda_sm20_rcp_rn_f32_slowpath)
        /*0038*/ 	.word	0x00000000


	//----- nvinfo : EIATTR_FRAME_SIZE
	.align		4
.L_9:
        /*003c*/ 	.byte	0x04, 0x11
        /*003e*/ 	.short	(.L_11 - .L_10)
	.align		4
.L_10:
        /*0040*/ 	.word	index@(sma_many_series_one_param_f32)
        /*0044*/ 	.word	0x00000000


	//----- nvinfo : EIATTR_MIN_STACK_SIZE
	.align		4
.L_11:
        /*0048*/ 	.byte	0x04, 0x12
        /*004a*/ 	.short	(.L_13 - .L_12)
	.align		4
.L_12:
        /*004c*/ 	.word	index@(sma_many_series_one_param_f32)
        /*0050*/ 	.word	0x00000000


	//----- nvinfo : EIATTR_MIN_STACK_SIZE
	.align		4
.L_13:
        /*0054*/ 	.byte	0x04, 0x12
        /*0056*/ 	.short	(.L_15 - .L_14)
	.align		4
.L_14:
        /*0058*/ 	.word	index@(sma_batch_f32)
        /*005c*/ 	.word	0x00000000
.L_15:


//--------------------- .nv.compat                --------------------------
	.section	.nv.compat,"",@"SHT_CUDA_COMPAT_INFO"
	.align	4
        /*0000*/ 	.byte	0x02, 0x09, 0x00, 0x00, 0x02, 0x02, 0x01, 0x00, 0x02, 0x05, 0x05, 0x00, 0x03, 0x07, 0x01, 0x01
        /*0010*/ 	.byte	0x02, 0x03, 0x00, 0x00, 0x02, 0x06, 0x01, 0x00, 0x04, 0x0b, 0x08, 0x00, 0x09, 0x00, 0x00, 0x00
        /*0020*/ 	.byte	0x00, 0x00, 0x00, 0x00


//--------------------- .nv.info.sma_many_series_one_param_f32 --------------------------
	.section	.nv.info.sma_many_series_one_param_f32,"",@"SHT_CUDA_INFO"
	.sectionflags	@""
	.align	4


	//----- nvinfo : EIATTR_CUDA_API_VERSION
	.align		4
        /*0000*/ 	.byte	0x04, 0x37
        /*0002*/ 	.short	(.L_17 - .L_16)
.L_16:
        /*0004*/ 	.word	0x00000082


	//----- nvinfo : EIATTR_KPARAM_INFO
	.align		4
.L_17:
        /*0008*/ 	.byte	0x04, 0x17
        /*000a*/ 	.short	(.L_19 - .L_18)
.L_18:
        /*000c*/ 	.word	0x00000000
        /*0010*/ 	.short	0x0005
        /*0012*/ 	.short	0x0020
        /*0014*/ 	.byte	0x00, 0xf5, 0x21, 0x00


	//----- nvinfo : EIATTR_KPARAM_INFO
	.align		4
.L_19:
        /*0018*/ 	.byte	0x04, 0x17
        /*001a*/ 	.short	(.L_21 - .L_20)
.L_20:
        /*001c*/ 	.word	0x00000000
        /*0020*/ 	.short	0x0004
        /*0022*/ 	.short	0x0018
        /*0024*/ 	.byte	0x00, 0xf0, 0x11, 0x00


	//----- nvinfo : EIATTR_KPARAM_INFO
	.align		4
.L_21:
        /*0028*/ 	.byte	0x04, 0x17
        /*002a*/ 	.short	(.L_23 - .L_22)
.L_22:
        /*002c*/ 	.word	0x00000000
        /*0030*/ 	.short	0x0003
        /*0032*/ 	.short	0x0014
        /*0034*/ 	.byte	0x00, 0xf0, 0x11, 0x00


	//----- nvinfo : EIATTR_KPARAM_INFO
	.align		4
.L_23:
        /*0038*/ 	.byte	0x04, 0x17
        /*003a*/ 	.short	(.L_25 - .L_24)
.L_24:
        /*003c*/ 	.word	0x00000000
        /*0040*/ 	.short	0x0002
        /*0042*/ 	.short	0x0010
        /*0044*/ 	.byte	0x00, 0xf0, 0x11, 0x00


	//----- nvinfo : EIATTR_KPARAM_INFO
	.align		4
.L_25:
        /*0048*/ 	.byte	0x04, 0x17
        /*004a*/ 	.short	(.L_27 - .L_26)
.L_26:
        /*004c*/ 	.word	0x00000000
        /*0050*/ 	.short	0x0001
        /*0052*/ 	.short	0x0008
        /*0054*/ 	.byte	0x00, 0xf5, 0x21, 0x00


	//----- nvinfo : EIATTR_KPARAM_INFO
	.align		4
.L_27:
        /*0058*/ 	.byte	0x04, 0x17
        /*005a*/ 	.short	(.L_29 - .L_28)
.L_28:
        /*005c*/ 	.word	0x00000000
        /*0060*/ 	.short	0x0000
        /*0062*/ 	.short	0x0000
        /*0064*/ 	.byte	0x00, 0xf5, 0x21, 0x00


	//----- nvinfo : EIATTR_SPARSE_MMA_MASK
	.align		4
.L_29:
        /*0068*/ 	.byte	0x03, 0x50
        /*006a*/ 	.short	0x0000


	//----- nvinfo : EIATTR_MAXREG_COUNT
	.align		4
        /*006c*/ 	.byte	0x03, 0x1b
        /*006e*/ 	.short	0x00ff


	//----- nvinfo : EIATTR_MERCURY_ISA_VERSION
	.align		4
        /*0070*/ 	.byte	0x03, 0x5f
        /*0072*/ 	.short	0x0101


	//----- nvinfo : EIATTR_VRC_CTA_INIT_COUNT
	.align		4
        /*0074*/ 	.byte	0x02, 0x4a
	.zero		1
	.zero		1


	//----- nvinfo : EIATTR_EXIT_INSTR_OFFSETS
	.align		4
        /*0078*/ 	.byte	0x04, 0x1c
        /*007a*/ 	.short	(.L_31 - .L_30)


	//   ....[0]....
.L_30:
        /*007c*/ 	.word	0x00000080


	//   ....[1]....
        /*0080*/ 	.word	0x00000130


	//   ....[2]....
        /*0084*/ 	.word	0x00000430


	//   ....[3]....
        /*0088*/ 	.word	0x000005a0


	//   ....[4]....
        /*008c*/ 	.word	0x00000680


	//   ....[5]....
        /*0090*/ 	.word	0x000006f0


	//   ....[6]....
        /*0094*/ 	.word	0x00000790


	//   ....[7]....
        /*0098*/ 	.word	0x00000a90


	//   ....[8]....
        /*009c*/ 	.word	0x00000c00


	//   ....[9]....
        /*00a0*/ 	.word	0x00000ce0


	//   ....[10]....
        /*00a4*/ 	.word	0x00000d50


	//   ....[11]....
        /*00a8*/ 	.word	0x00000dc0


	//   ....[12]....
        /*00ac*/ 	.word	0x000010c0


	//   ....[13]....
        /*00b0*/ 	.word	0x00001230


	//   ....[14]....
        /*00b4*/ 	.word	0x00001310


	//   ....[15]....
        /*00b8*/ 	.word	0x00001390


	//   ....[16]....
        /*00bc*/ 	.word	0x00001e60


	//   ....[17]....
        /*00c0*/ 	.word	0x00002080


	//   ....[18]....
        /*00c4*/ 	.word	0x00002be0


	//   ....[19]....
        /*00c8*/ 	.word	0x00002f40


	//   ....[20]....
        /*00cc*/ 	.word	0x000032f0


	//----- nvinfo : EIATTR_CRS_STACK_SIZE
	.align		4
.L_31:
        /*00d0*/ 	.byte	0x04, 0x1e
        /*00d2*/ 	.short	(.L_33 - .L_32)
.L_32:
        /*00d4*/ 	.word	0x00000000


	//----- nvinfo : EIATTR_CBANK_PARAM_SIZE
	.align		4
.L_33:
        /*00d8*/ 	.byte	0x03, 0x19
        /*00da*/ 	.short	0x0028


	//----- nvinfo : EIATTR_PARAM_CBANK
	.align		4
        /*00dc*/ 	.byte	0x04, 0x0a
        /*00de*/ 	.short	(.L_35 - .L_34)
	.align		4
.L_34:
        /*00e0*/ 	.word	index@(.nv.constant0.sma_many_series_one_param_f32)
        /*00e4*/ 	.short	0x0380
        /*00e6*/ 	.short	0x0028


	//----- nvinfo : EIATTR_SW_WAR
	.align		4
.L_35:
        /*00e8*/ 	.byte	0x04, 0x36
        /*00ea*/ 	.short	(.L_37 - .L_36)
.L_36:
        /*00ec*/ 	.word	0x00000008
.L_37:


//--------------------- .nv.info.sma_batch_f32    --------------------------
	.section	.nv.info.sma_batch_f32,"",@"SHT_CUDA_INFO"
	.sectionflags	@""
	.align	4


	//----- nvinfo : EIATTR_CUDA_API_VERSION
	.align		4
        /*0000*/ 	.byte	0x04, 0x37
        /*0002*/ 	.short	(.L_39 - .L_38)
.L_38:
        /*0004*/ 	.word	0x00000082


	//----- nvinfo : EIATTR_KPARAM_INFO
	.align		4
.L_39:
        /*0008*/ 	.byte	0x04, 0x17
        /*000a*/ 	.short	(.L_41 - .L_40)
.L_40:
        /*000c*/ 	.word	0x00000000
        /*0010*/ 	.short	0x0005
        /*0012*/ 	.short	0x0020
        /*0014*/ 	.byte	0x00, 0xf5, 0x21, 0x00


	//----- nvinfo : EIATTR_KPARAM_INFO
	.align		4
.L_41:
        /*0018*/ 	.byte	0x04, 0x17
        /*001a*/ 	.short	(.L_43 - .L_42)
.L_42:
        /*001c*/ 	.word	0x00000000
        /*0020*/ 	.short	0x0004
        /*0022*/ 	.short	0x0018
        /*0024*/ 	.byte	0x00, 0xf0, 0x11, 0x00


	//----- nvinfo : EIATTR_KPARAM_INFO
	.align		4
.L_43:
        /*0028*/ 	.byte	0x04, 0x17
        /*002a*/ 	.short	(.L_45 - .L_44)
.L_44:
        /*002c*/ 	.word	0x00000000
        /*0030*/ 	.short	0x0003
        /*0032*/ 	.short	0x0014
        /*0034*/ 	.byte	0x00, 0xf0, 0x11, 0x00


	//----- nvinfo : EIATTR_KPARAM_INFO
	.align		4
.L_45:
        /*0038*/ 	.byte	0x04, 0x17
        /*003a*/ 	.short	(.L_47 - .L_46)
.L_46:
        /*003c*/ 	.word	0x00000000
        /*0040*/ 	.short	0x0002
        /*0042*/ 	.short	0x0010
        /*0044*/ 	.byte	0x00, 0xf0, 0x11, 0x00


	//----- nvinfo : EIATTR_KPARAM_INFO
	.align		4
.L_47:
        /*0048*/ 	.byte	0x04, 0x17
        /*004a*/ 	.short	(.L_49 - .L_48)
.L_48:
        /*004c*/ 	.word	0x00000000
        /*0050*/ 	.short	0x0001
        /*0052*/ 	.short	0x0008
        /*0054*/ 	.byte	0x00, 0xf5, 0x21, 0x00


	//----- nvinfo : EIATTR_KPARAM_INFO
	.align		4
.L_49:
        /*0058*/ 	.byte	0x04, 0x17
        /*005a*/ 	.short	(.L_51 - .L_50)
.L_50:
        /*005c*/ 	.word	0x00000000
        /*0060*/ 	.short	0x0000
        /*0062*/ 	.short	0x0000
        /*0064*/ 	.byte	0x00, 0xf5, 0x21, 0x00


	//----- nvinfo : EIATTR_SPARSE_MMA_MASK
	.align		4
.L_51:
        /*0068*/ 	.byte	0x03, 0x50
        /*006a*/ 	.short	0x0000


	//----- nvinfo : EIATTR_MAXREG_COUNT
	.align		4
        /*006c*/ 	.byte	0x03, 0x1b
        /*006e*/ 	.short	0x00ff


	//----- nvinfo : EIATTR_MERCURY_ISA_VERSION
	.align		4
        /*0070*/ 	.byte	0x03, 0x5f
        /*0072*/ 	.short	0x0101


	//----- nvinfo : EIATTR_VRC_CTA_INIT_COUNT
	.align		4
        /*0074*/ 	.byte	0x02, 0x4a
	.zero		1
	.zero		1


	//----- nvinfo : EIATTR_EXIT_INSTR_OFFSETS
	.align		4
        /*0078*/ 	.byte	0x04, 0x1c
        /*007a*/ 	.short	(.L_53 - .L_52)


	//   ....[0]....
.L_52:
        /*007c*/ 	.word	0x00000070


	//   ....[1]....
        /*0080*/ 	.word	0x00000190


	//   ....[2]....
        /*0084*/ 	.word	0x000003b0


	//   ....[3]....
        /*0088*/ 	.word	0x000004b0


	//   ....[4]....
        /*008c*/ 	.word	0x00000570


	//   ....[5]....
        /*0090*/ 	.word	0x00000630


	//   ....[6]....
        /*0094*/ 	.word	0x000006a0


	//   ....[7]....
        /*0098*/ 	.word	0x000008c0


	//   ....[8]....
        /*009c*/ 	.word	0x000009c0


	//   ....[9]....
        /*00a0*/ 	.word	0x00000a80


	//   ....[10]....
        /*00a4*/ 	.word	0x00000b50


	//   ....[11]....
        /*00a8*/ 	.word	0x000019f0


	//   ....[12]....
        /*00ac*/ 	.word	0x00001cd0


	//   ....[13]....
        /*00b0*/ 	.word	0x00002810


	//   ....[14]....
        /*00b4*/ 	.word	0x000029a0


	//   ....[15]....
        /*00b8*/ 	.word	0x00002d10


	//   ....[16]....
        /*00bc*/ 	.word	0x00002ed0


	//   ....[17]....
        /*00c0*/ 	.word	0x00003020


	//   ....[18]....
        /*00c4*/ 	.word	0x00003110


	//----- nvinfo : EIATTR_CRS_STACK_SIZE
	.align		4
.L_53:
        /*00c8*/ 	.byte	0x04, 0x1e
        /*00ca*/ 	.short	(.L_55 - .L_54)
.L_54:
        /*00cc*/ 	.word	0x00000000


	//----- nvinfo : EIATTR_CBANK_PARAM_SIZE
	.align		4
.L_55:
        /*00d0*/ 	.byte	0x03, 0x19
        /*00d2*/ 	.short	0x0028


	//----- nvinfo : EIATTR_PARAM_CBANK
	.align		4
        /*00d4*/ 	.byte	0x04, 0x0a
        /*00d6*/ 	.short	(.L_57 - .L_56)
	.align		4
.L_56:
        /*00d8*/ 	.word	index@(.nv.constant0.sma_batch_f32)
        /*00dc*/ 	.short	0x0380
        /*00de*/ 	.short	0x0028


	//----- nvinfo : EIATTR_SW_WAR
	.align		4
.L_57:
        /*00e0*/ 	.byte	0x04, 0x36
        /*00e2*/ 	.short	(.L_59 - .L_58)
.L_58:
        /*00e4*/ 	.word	0x00000008
.L_59:


//--------------------- .nv.callgraph             --------------------------
	.section	.nv.callgraph,"",@"SHT_CUDA_CALLGRAPH"
	.align	4
	.sectionentsize	8
	.align		4
        /*0000*/ 	.word	0x00000000
	.align		4
        /*0004*/ 	.word	0xffffffff
	.align		4
        /*0008*/ 	.word	0x00000000
	.align		4
        /*000c*/ 	.word	0xfffffffe
	.align		4
        /*0010*/ 	.word	0x00000000
	.align		4
        /*0014*/ 	.word	0xfffffffd
	.align		4
        /*0018*/ 	.word	0x00000000
	.align		4
        /*001c*/ 	.word	0xfffffffc


//--------------------- .text.sma_many_series_one_param_f32 --------------------------
	.section	.text.sma_many_series_one_param_f32,"ax",@progbits
	.align	128
        .global         sma_many_series_one_param_f32
        .type           sma_many_series_one_param_f32,@function
        .size           sma_many_series_one_param_f32,(.L_x_104 - sma_many_series_one_param_f32)
        .other          sma_many_series_one_param_f32,@"STO_CUDA_ENTRY STV_DEFAULT"
sma_many_series_one_param_f32:
.text.sma_many_series_one_param_f32:
[----:B------:R-:W-:Y:S01]  /*0000*/  LDC R1, c[0x0][0x37c] ;  /* 0x0000df00ff017b82 */ /* 0x000fe20000000800 */
[----:B------:R-:W0:Y:S07]  /*0010*/  S2R R3, SR_TID.X ;  /* 0x0000000000037919 */ /* 0x000e2e0000002100 */
[----:B------:R-:W0:Y:S01]  /*0020*/  S2UR UR4, SR_CTAID.X ;  /* 0x00000000000479c3 */ /* 0x000e220000002500 */
[----:B------:R-:W1:Y:S07]  /*0030*/  LDCU UR5, c[0x0][0x390] ;  /* 0x00007200ff0577ac */ /* 0x000e6e0008000800 */
[----:B------:R-:W0:Y:S02]  /*0040*/  LDC R0, c[0x0][0x360] ;  /* 0x0000d800ff007b82 */ /* 0x000e240000000800 */
[----:B0-----:R-:W-:-:S02]  /*0050*/  IMAD R0, R0, UR4, R3 ;  /* 0x0000000400007c24 */ /* 0x001fc4000f8e0203 */
[----:B-1----:R-:W-:-:S05]  /*0060*/  IMAD.U32 R3, RZ, RZ, UR5 ;  /* 0x00000005ff037e24 */ /* 0x002fca000f8e00ff */
[----:B------:R-:W-:-:S13]  /*0070*/  ISETP.GE.AND P0, PT, R0, R3, PT ;  /* 0x000000030000720c */ /* 0x000fda0003f06270 */
[----:B------:R-:W-:Y:S05]  /*0080*/  @P0 EXIT ;  /* 0x000000000000094d */ /* 0x000fea0003800000 */
[----:B------:R-:W0:Y:S01]  /*0090*/  LDC R9, c[0x0][0x394] ;  /* 0x0000e500ff097b82 */ /* 0x000e220000000800 */
[----:B------:R-:W1:Y:S01]  /*00a0*/  LDCU UR5, c[0x0][0x398] ;  /* 0x00007300ff0577ac */ /* 0x000e620008000800 */
[----:B------:R-:W-:Y:S01]  /*00b0*/  SHF.R.S32.HI R7, RZ, 0x1f, R0 ;  /* 0x0000001fff077819 */ /* 0x000fe20000011400 */
[----:B------:R-:W2:Y:S05]  /*00c0*/  LDCU.64 UR6, c[0x0][0x358] ;  /* 0x00006b00ff0677ac */ /* 0x000eaa0008000a00 */
[----:B------:R-:W3:Y:S01]  /*00d0*/  LDC.64 R16, c[0x0][0x3a0] ;  /* 0x0000e800ff107b82 */ /* 0x000ee20000000a00 */
[----:B-1----:R-:W-:Y:S02]  /*00e0*/  ISETP.LT.AND P1, PT, RZ, UR5, PT ;  /* 0x00000005ff007c0c */ /* 0x002fe4000bf21270 */
[----:B0-----:R-:W-:Y:S01]  /*00f0*/  ISETP.LT.AND P0, PT, R9, UR5, PT ;  /* 0x0000000509007c0c */ /* 0x001fe2000bf01270 */
[----:B---3--:R-:W-:-:S12]  /*0100*/  IMAD.WIDE R16, R0, 0x4, R16 ;  /* 0x0000000400107825 */ /* 0x008fd800078e0210 */
[----:B--2---:R-:W-:Y:S05]  /*0110*/  @!P0 BRA P1, `(.L_x_0) ;  /* 0x0000000400808947 */ /* 0x004fea0000800000 */
[----:B------:R-:W-:-:S13]  /*0120*/  ISETP.GE.AND P0, PT, R9, 0x1, PT ;  /* 0x000000010900780c */ /* 0x000fda0003f06270 */
[----:B------:R-:W-:Y:S05]  /*0130*/  @!P0 EXIT ;  /* 0x000000000000894d */ /* 0x000fea0003800000 */
[C---:B------:R-:W-:Y:S02]  /*0140*/  ISETP.GE.U32.AND P0, PT, R9.reuse, 0x10, PT ;  /* 0x000000100900780c */ /* 0x040fe40003f06070 */
[----:B------:R-:W-:-:S11]  /*0150*/  LOP3.LUT R2, R9, 0xf, RZ, 0xc0, !PT ;  /* 0x0000000f09027812 */ /* 0x000fd600078ec0ff */
[----:B------:R-:W-:Y:S05]  /*0160*/  @!P0 BRA `(.L_x_1) ;  /* 0x0000000000ac8947 */ /* 0x000fea0003800000 */
[----:B------:R-:W-:Y:S01]  /*0170*/  LOP3.LUT R0, R9, 0x7ffffff0, RZ, 0xc0, !PT ;  /* 0x7ffffff009007812 */ /* 0x000fe200078ec0ff */
[----:B------:R-:W-:Y:S01]  /*0180*/  IMAD.MOV.U32 R23, RZ, RZ, 0x7fffffff ;  /* 0x7fffffffff177424 */ /* 0x000fe200078e00ff */
[----:B------:R-:W0:Y:S02]  /*0190*/  LDCU UR4, c[0x0][0x390] ;  /* 0x00007200ff0477ac */ /* 0x000e240008000800 */
[----:B------:R-:W-:-:S07]  /*01a0*/  IADD3 R0, PT, PT, -R0, RZ, RZ ;  /* 0x000000ff00007210 */ /* 0x000fce0007ffe1ff */
.L_x_2:
[----:B0-----:R-:W-:Y:S01]  /*01b0*/  IMAD.U32 R3, RZ, RZ, UR4 ;  /* 0x00000004ff037e24 */ /* 0x001fe2000f8e00ff */
[----:B------:R-:W-:Y:S01]  /*01c0*/  STG.E desc[UR6][R16.64], R23 ;  /* 0x0000001710007986 */ /* 0x000fe2000c101906 */
[----:B------:R-:W-:Y:S02]  /*01d0*/  IADD3 R0, PT, PT, R0, 0x10, RZ ;  /* 0x0000001000007810 */ /* 0x000fe40007ffe0ff */
[----:B-1----:R-:W-:Y:S02]  /*01e0*/  IMAD.WIDE R24, R3, 0x4, R16 ;  /* 0x0000000403187825 */ /* 0x002fe400078e0210 */
[----:B------:R-:W-:-:S03]  /*01f0*/  ISETP.NE.AND P0, PT, R0, RZ, PT ;  /* 0x000000ff0000720c */ /* 0x000fc60003f05270 */
[----:B------:R-:W-:Y:S01]  /*0200*/  STG.E desc[UR6][R24.64], R23 ;  /* 0x0000001718007986 */ /* 0x000fe2000c101906 */
[----:B------:R-:W-:-:S05]  /*0210*/  IMAD.WIDE R26, R3, 0x4, R24 ;  /* 0x00000004031a7825 */ /* 0x000fca00078e0218 */
        /* <DEDUP_REMOVED lines=8> */
[----:B------:R0:W-:Y:S01]  /*02a0*/  STG.E desc[UR6][R4.64], R23 ;  /* 0x0000001704007986 */ /* 0x0001e2000c101906 */
[----:B------:R-:W-:-:S05]  /*02b0*/  IMAD.WIDE R6, R3, 0x4, R4 ;  /* 0x0000000403067825 */ /* 0x000fca00078e0204 */
[----:B------:R1:W-:Y:S01]  /*02c0*/  STG.E desc[UR6][R6.64], R23 ;  /* 0x0000001706007986 */ /* 0x0003e2000c101906 */
[----:B------:R-:W-:-:S05]  /*02d0*/  IMAD.WIDE R8, R3, 0x4, R6 ;  /* 0x0000000403087825 */ /* 0x000fca00078e0206 */
[----:B------:R1:W-:Y:S01]  /*02e0*/  STG.E desc[UR6][R8.64], R23 ;  /* 0x0000001708007986 */ /* 0x0003e2000c101906 */
[----:B------:R-:W-:Y:S01]  /*02f0*/  IMAD.WIDE R10, R3, 0x4, R8 ;  /* 0x00000004030a7825 */ /* 0x000fe200078e0208 */
[----:B0-----:R-:W-:-:S03]  /*0300*/  MOV R5, R17 ;  /* 0x0000001100057202 */ /* 0x001fc60000000f00 */
[----:B------:R-:W-:Y:S01]  /*0310*/  IMAD.MOV.U32 R4, RZ, RZ, R16 ;  /* 0x000000ffff047224 */ /* 0x000fe200078e0010 */
[----:B------:R1:W-:Y:S01]  /*0320*/  STG.E desc[UR6][R10.64], R23 ;  /* 0x000000170a007986 */ /* 0x0003e2000c101906 */
[----:B------:R-:W-:-:S05]  /*0330*/  IMAD.WIDE R12, R3, 0x4, R10 ;  /* 0x00000004030c7825 */ /* 0x000fca00078e020a */
        /* <DEDUP_REMOVED lines=11> */
[----:B------:R-:W-:Y:S01]  /*03f0*/  IMAD.WIDE R16, R3, 0x4, R24 ;  /* 0x0000000403107825 */ /* 0x000fe200078e0218 */
[----:B------:R-:W-:Y:S06]  /*0400*/  @P0 BRA `(.L_x_2) ;  /* 0xfffffffc00680947 */ /* 0x000fec000383ffff */
[----:B------:R-:W-:-:S07]  /*0410*/  IMAD.WIDE R16, R3, 0x40, R4 ;  /* 0x0000004003107825 */ /* 0x000fce00078e0204 */
.L_x_1:
[----:B------:R-:W-:-:S13]  /*0420*/  ISETP.NE.AND P0, PT, R2, RZ, PT ;  /* 0x000000ff0200720c */ /* 0x000fda0003f05270 */
[----:B------:R-:W-:Y:S05]  /*0430*/  @!P0 EXIT ;  /* 0x000000000000894d */ /* 0x000fea0003800000 */
[----:B------:R-:W0:Y:S01]  /*0440*/  LDCU UR4, c[0x0][0x394] ;  /* 0x00007280ff0477ac */ /* 0x000e220008000800 */
[----:B------:R-:W-:Y:S01]  /*0450*/  ISETP.GE.U32.AND P0, PT, R2, 0x8, PT ;  /* 0x000000080200780c */ /* 0x000fe20003f06070 */
[----:B0-----:R-:W-:-:S06]  /*0460*/  ULOP3.LUT UR5, UR4, 0x7, URZ, 0xc0, !UPT ;  /* 0x0000000704057892 */ /* 0x001fcc000f8ec0ff */
[----:B------:R-:W-:-:S06]  /*0470*/  ISETP.NE.AND P1, PT, RZ, UR5, PT ;  /* 0x00000005ff007c0c */ /* 0x000fcc000bf25270 */
[----:B------:R-:W-:Y:S07]  /*0480*/  @!P0 BRA `(.L_x_3) ;  /* 0x0000000000448947 */ /* 0x000fee0003800000 */
[----:B------:R-:W-:-:S04]  /*0490*/  IMAD.WIDE R4, R3, 0x4, R16 ;  /* 0x0000000403047825 */ /* 0x000fc800078e0210 */
[----:B-1----:R-:W-:Y:S02]  /*04a0*/  IMAD.MOV.U32 R21, RZ, RZ, 0x7fffffff ;  /* 0x7fffffffff157424 */ /* 0x002fe400078e00ff */
[----:B------:R-:W-:-:S03]  /*04b0*/  IMAD.WIDE R6, R3, 0x4, R4 ;  /* 0x0000000403067825 */ /* 0x000fc600078e0204 */
[----:B------:R0:W-:Y:S01]  /*04c0*/  STG.E desc[UR6][R16.64], R21 ;  /* 0x0000001510007986 */ /* 0x0001e2000c101906 */
[----:B------:R-:W-:-:S03]  /*04d0*/  IMAD.WIDE R8, R3, 0x4, R6 ;  /* 0x0000000403087825 */ /* 0x000fc600078e0206 */
[----:B------:R2:W-:Y:S04]  /*04e0*/  STG.E desc[UR6][R4.64], R21 ;  /* 0x0000001504007986 */ /* 0x0005e8000c101906 */
[----:B------:R2:W-:Y:S01]  /*04f0*/  STG.E desc[UR6][R6.64], R21 ;  /* 0x0000001506007986 */ /* 0x0005e2000c101906 */
[----:B------:R-:W-:-:S03]  /*0500*/  IMAD.WIDE R10, R3, 0x4, R8 ;  /* 0x00000004030a7825 */ /* 0x000fc600078e0208 */
[----:B------:R2:W-:Y:S01]  /*0510*/  STG.E desc[UR6][R8.64], R21 ;  /* 0x0000001508007986 */ /* 0x0005e2000c101906 */
[----:B------:R-:W-:-:S03]  /*0520*/  IMAD.WIDE R12, R3, 0x4, R10 ;  /* 0x00000004030c7825 */ /* 0x000fc600078e020a */
[----:B------:R2:W-:Y:S04]  /*0530*/  STG.E desc[UR6][R10.64], R21 ;  /* 0x000000150a007986 */ /* 0x0005e8000c101906 */
[----:B------:R2:W-:Y:S01]  /*0540*/  STG.E desc[UR6][R12.64], R21 ;  /* 0x000000150c007986 */ /* 0x0005e2000c101906 */
[----:B------:R-:W-:-:S05]  /*0550*/  IMAD.WIDE R14, R3, 0x4, R12 ;  /* 0x00000004030e7825 */ /* 0x000fca00078e020c */
[----:B------:R2:W-:Y:S01]  /*0560*/  STG.E desc[UR6][R14.64], R21 ;  /* 0x000000150e007986 */ /* 0x0005e2000c101906 */
[----:B------:R-:W-:-:S05]  /*0570*/  IMAD.WIDE R18, R3, 0x4, R14 ;  /* 0x0000000403127825 */ /* 0x000fca00078e020e */
[----:B------:R2:W-:Y:S01]  /*0580*/  STG.E desc[UR6][R18.64], R21 ;  /* 0x0000001512007986 */ /* 0x0005e2000c101906 */
[----:B0-----:R-:W-:-:S07]  /*0590*/  IMAD.WIDE R16, R3, 0x4, R18 ;  /* 0x0000000403107825 */ /* 0x001fce00078e0212 */
.L_x_3:
[----:B------:R-:W-:Y:S05]  /*05a0*/  @!P1 EXIT ;  /* 0x000000000000994d */ /* 0x000fea0003800000 */
[----:B------:R-:W-:Y:S02]  /*05b0*/  UISETP.GE.U32.AND UP0, UPT, UR5, 0x4, UPT ;  /* 0x000000040500788c */ /* 0x000fe4000bf06070 */
[----:B------:R-:W-:-:S06]  /*05c0*/  ULOP3.LUT UR4, UR4, 0x3, URZ, 0xc0, !UPT ;  /* 0x0000000304047892 */ /* 0x000fcc000f8ec0ff */
[----:B------:R-:W-:Y:S01]  /*05d0*/  ISETP.NE.AND P0, PT, RZ, UR4, PT ;  /* 0x00000004ff007c0c */ /* 0x000fe2000bf05270 */
[----:B------:R-:W-:-:S12]  /*05e0*/  BRA.U !UP0, `(.L_x_4) ;  /* 0x0000000108247547 */ /* 0x000fd8000b800000 */
[----:B--2---:R-:W-:Y:S01]  /*05f0*/  IMAD.WIDE R4, R3, 0x4, R16 ;  /* 0x0000000403047825 */ /* 0x004fe200078e0210 */
[----:B-1----:R-:W-:-:S03]  /*0600*/  MOV R11, 0x7fffffff ;  /* 0x7fffffff000b7802 */ /* 0x002fc60000000f00 */
[C---:B------:R-:W-:Y:S02]  /*0610*/  IMAD.WIDE R6, R3.reuse, 0x4, R4 ;  /* 0x0000000403067825 */ /* 0x040fe400078e0204 */
[----:B------:R0:W-:Y:S04]  /*0620*/  STG.E desc[UR6][R16.64], R11 ;  /* 0x0000000b10007986 */ /* 0x0001e8000c101906 */
[----:B------:R3:W-:Y:S01]  /*0630*/  STG.E desc[UR6][R4.64], R11 ;  /* 0x0000000b04007986 */ /* 0x0007e2000c101906 */
[----:B------:R-:W-:-:S03]  /*0640*/  IMAD.WIDE R8, R3, 0x4, R6 ;  /* 0x0000000403087825 */ /* 0x000fc600078e0206 */
[----:B------:R3:W-:Y:S04]  /*0650*/  STG.E desc[UR6][R6.64], R11 ;  /* 0x0000000b06007986 */ /* 0x0007e8000c101906 */
[----:B------:R3:W-:Y:S01]  /*0660*/  STG.E desc[UR6][R8.64], R11 ;  /* 0x0000000b08007986 */ /* 0x0007e2000c101906 */
[----:B0-----:R-:W-:-:S07]  /*0670*/  IMAD.WIDE R16, R3, 0x4, R8 ;  /* 0x0000000403107825 */ /* 0x001fce00078e0208 */
.L_x_4:
[----:B------:R-:W-:Y:S05]  /*0680*/  @!P0 EXIT ;  /* 0x000000000000894d */ /* 0x000fea0003800000 */
[----:B--23--:R-:W0:Y:S01]  /*0690*/  LDC R5, c[0x0][0x390] ;  /* 0x0000e400ff057b82 */ /* 0x00ce220000000800 */
[----:B------:R-:W-:Y:S01]  /*06a0*/  IMAD.MOV.U32 R3, RZ, RZ, 0x7fffffff ;  /* 0x7fffffffff037424 */ /* 0x000fe200078e00ff */
[----:B------:R-:W-:-:S12]  /*06b0*/  UIADD3 UR4, UPT, UPT, -UR4, URZ, URZ ;  /* 0x000000ff04047290 */ /* 0x000fd8000fffe1ff */
.L_x_5:
[----:B------:R-:W-:Y:S01]  /*06c0*/  UIADD3 UR4, UPT, UPT, UR4, 0x1, URZ ;  /* 0x0000000104047890 */ /* 0x000fe2000fffe0ff */
[----:B------:R2:W-:Y:S05]  /*06d0*/  STG.E desc[UR6][R16.64], R3 ;  /* 0x0000000310007986 */ /* 0x0005ea000c101906 */
[----:B------:R-:W-:-:S13]  /*06e0*/  ISETP.NE.AND P0, PT, RZ, UR4, PT ;  /* 0x00000004ff007c0c */ /* 0x000fda000bf05270 */
[----:B--2---:R-:W-:Y:S05]  /*06f0*/  @!P0 EXIT ;  /* 0x000000000000894d */ /* 0x004fea0003800000 */
[----:B0-----:R-:W-:Y:S01]  /*0700*/  IMAD.WIDE R16, R5, 0x4, R16 ;  /* 0x0000000405107825 */ /* 0x001fe200078e0210 */
[----:B------:R-:W-:Y:S06]  /*0710*/  BRA `(.L_x_5) ;  /* 0xfffffffc00e87947 */ /* 0x000fec000383ffff */
.L_x_0:
[----:B------:R-:W0:Y:S02]  /*0720*/  LDC.64 R4, c[0x0][0x388] ;  /* 0x0000e200ff047b82 */ /* 0x000e240000000a00 */
[----:B0-----:R-:W-:-:S05]  /*0730*/  IMAD.WIDE R4, R0, 0x4, R4 ;  /* 0x0000000400047825 */ /* 0x001fca00078e0204 */
[----:B------:R-:W2:Y:S02]  /*0740*/  LDG.E.CONSTANT R2, desc[UR6][R4.64] ;  /* 0x0000000604027981 */ /* 0x000ea4000c1e9900 */
[C---:B--2---:R-:W-:Y:S02]  /*0750*/  ISETP.GE.AND P0, PT, R2.reuse, R9, PT ;  /* 0x000000090200720c */ /* 0x044fe40003f06270 */
[----:B------:R-:W-:-:S13]  /*0760*/  ISETP.GT.AND P1, PT, R2, -0x1, PT ;  /* 0xffffffff0200780c */ /* 0x000fda0003f24270 */
[----:B------:R-:W-:Y:S05]  /*0770*/  @!P0 BRA P1, `(.L_x_6) ;  /* 0x0000000400808947 */ /* 0x000fea0000800000 */
[----:B------:R-:W-:-:S13]  /*0780*/  ISETP.GE.AND P0, PT, R9, 0x1, PT ;  /* 0x000000010900780c */ /* 0x000fda0003f06270 */
[----:B------:R-:W-:Y:S05]  /*0790*/  @!P0 EXIT ;  /* 0x000000000000894d */ /* 0x000fea0003800000 */
[C---:B------:R-:W-:Y:S02]  /*07a0*/  ISETP.GE.U32.AND P0, PT, R9.reuse, 0x10, PT ;  /* 0x000000100900780c */ /* 0x040fe40003f06070 */
[----:B------:R-:W-:-:S11]  /*07b0*/  LOP3.LUT R2, R9, 0xf, RZ, 0xc0, !PT ;  /* 0x0000000f09027812 */ /* 0x000fd600078ec0ff */
[----:B------:R-:W-:Y:S05]  /*07c0*/  @!P0 BRA `(.L_x_7) ;  /* 0x0000000000ac8947 */ /* 0x000fea0003800000 */
[----:B------:R-:W-:Y:S01]  /*07d0*/  LOP3.LUT R0, R9, 0x7ffffff0, RZ, 0xc0, !PT ;  /* 0x7ffffff009007812 */ /* 0x000fe200078ec0ff */
[----:B------:R-:W0:Y:S01]  /*07e0*/  LDCU UR4, c[0x0][0x390] ;  /* 0x00007200ff0477ac */ /* 0x000e220008000800 */
[----:B------:R-:W-:-:S03]  /*07f0*/  MOV R23, 0x7fffffff ;  /* 0x7fffffff00177802 */ /* 0x000fc60000000f00 */
[----:B------:R-:W-:-:S07]  /*0800*/  IMAD.MOV R0, RZ, RZ, -R0 ;  /* 0x000000ffff007224 */ /* 0x000fce00078e0a00 */
.L_x_8:
[----:B0-----:R-:W-:Y:S01]  /*0810*/  MOV R3, UR4 ;  /* 0x0000000400037c02 */ /* 0x001fe20008000f00 */
[----:B------:R-:W-:Y:S01]  /*0820*/  STG.E desc[UR6][R16.64], R23 ;  /* 0x0000001710007986 */ /* 0x000fe2000c101906 */
[----:B------:R-:W-:-:S03]  /*0830*/  VIADD R0, R0, 0x10 ;  /* 0x0000001000007836 */ /* 0x000fc60000000000 */
        /* <DEDUP_REMOVED lines=36> */
.L_x_7:
[----:B------:R-:W-:-:S13]  /*0a80*/  ISETP.NE.AND P0, PT, R2, RZ, PT ;  /* 0x000000ff0200720c */ /* 0x000fda0003f05270 */
[----:B------:R-:W-:Y:S05]  /*0a90*/  @!P0 EXIT ;  /* 0x000000000000894d */ /* 0x000fea0003800000 */
[----:B------:R-:W0:Y:S01]  /*0aa0*/  LDCU UR4, c[0x0][0x394] ;  /* 0x00007280ff0477ac */ /* 0x000e220008000800 */
[----:B------:R-:W-:Y:S01]  /*0ab0*/  ISETP.GE.U32.AND P0, PT, R2, 0x8, PT ;  /* 0x000000080200780c */ /* 0x000fe20003f06070 */
[----:B0-----:R-:W-:-:S06]  /*0ac0*/  ULOP3.LUT UR8, UR4, 0x7, URZ, 0xc0, !UPT ;  /* 0x0000000704087892 */ /* 0x001fcc000f8ec0ff */
[----:B------:R-:W-:-:S06]  /*0ad0*/  ISETP.NE.AND P1, PT, RZ, UR8, PT ;  /* 0x00000008ff007c0c */ /* 0x000fcc000bf25270 */
[----:B------:R-:W-:Y:S07]  /*0ae0*/  @!P0 BRA `(.L_x_9) ;  /* 0x0000000000448947 */ /* 0x000fee0003800000 */
[----:B------:R-:W-:Y:S01]  /*0af0*/  IMAD.WIDE R4, R3, 0x4, R16 ;  /* 0x0000000403047825 */ /* 0x000fe200078e0210 */
[----:B-1----:R-:W-:-:S03]  /*0b00*/  MOV R21, 0x7fffffff ;  /* 0x7fffffff00157802 */ /* 0x002fc60000000f00 */
[C---:B------:R-:W-:Y:S02]  /*0b10*/  IMAD.WIDE R6, R3.reuse, 0x4, R4 ;  /* 0x0000000403067825 */ /* 0x040fe400078e0204 */
        /* <DEDUP_REMOVED lines=11> */
[----:B------:R-:W-:-:S05]  /*0bd0*/  IMAD.WIDE R18, R3, 0x4, R14 ;  /* 0x0000000403127825 */ /* 0x000fca00078e020e */
[----:B------:R2:W-:Y:S01]  /*0be0*/  STG.E desc[UR6][R18.64], R21 ;  /* 0x0000001512007986 */ /* 0x0005e2000c101906 */
[----:B0-----:R-:W-:-:S07]  /*0bf0*/  IMAD.WIDE R16, R3, 0x4, R18 ;  /* 0x0000000403107825 */ /* 0x001fce00078e0212 */
.L_x_9:
[----:B------:R-:W-:Y:S05]  /*0c00*/  @!P1 EXIT ;  /* 0x000000000000994d */ /* 0x000fea0003800000 */
[----:B------:R-:W-:Y:S02]  /*0c10*/  UISETP.GE.U32.AND UP0, UPT, UR8, 0x4, UPT ;  /* 0x000000040800788c */ /* 0x000fe4000bf06070 */
[----:B------:R-:W-:-:S06]  /*0c20*/  ULOP3.LUT UR4, UR4, 0x3, URZ, 0xc0, !UPT ;  /* 0x0000000304047892 */ /* 0x000fcc000f8ec0ff */
[----:B------:R-:W-:Y:S01]  /*0c30*/  ISETP.NE.AND P0, PT, RZ, UR4, PT ;  /* 0x00000004ff007c0c */ /* 0x000fe2000bf05270 */
[----:B------:R-:W-:-:S12]  /*0c40*/  BRA.U !UP0, `(.L_x_10) ;  /* 0x0000000108247547 */ /* 0x000fd8000b800000 */
[----:B--2---:R-:W-:-:S04]  /*0c50*/  IMAD.WIDE R4, R3, 0x4, R16 ;  /* 0x0000000403047825 */ /* 0x004fc800078e0210 */
[----:B-1----:R-:W-:Y:S02]  /*0c60*/  IMAD.MOV.U32 R11, RZ, RZ, 0x7fffffff ;  /* 0x7fffffffff0b7424 */ /* 0x002fe400078e00ff */
[----:B------:R-:W-:-:S03]  /*0c70*/  IMAD.WIDE R6, R3, 0x4, R4 ;  /* 0x0000000403067825 */ /* 0x000fc600078e0204 */
[----:B------:R0:W-:Y:S01]  /*0c80*/  STG.E desc[UR6][R16.64], R11 ;  /* 0x0000000b10007986 */ /* 0x0001e2000c101906 */
[----:B------:R-:W-:-:S03]  /*0c90*/  IMAD.WIDE R8, R3, 0x4, R6 ;  /* 0x0000000403087825 */ /* 0x000fc600078e0206 */
[----:B------:R3:W-:Y:S04]  /*0ca0*/  STG.E desc[UR6][R4.64], R11 ;  /* 0x0000000b04007986 */ /* 0x0007e8000c101906 */
[----:B------:R3:W-:Y:S04]  /*0cb0*/  STG.E desc[UR6][R6.64], R11 ;  /* 0x0000000b06007986 */ /* 0x0007e8000c101906 */
[----:B------:R3:W-:Y:S01]  /*0cc0*/  STG.E desc[UR6][R8.64], R11 ;  /* 0x0000000b08007986 */ /* 0x0007e2000c101906 */
[----:B0-----:R-:W-:-:S07]  /*0cd0*/  IMAD.WIDE R16, R3, 0x4, R8 ;  /* 0x0000000403107825 */ /* 0x001fce00078e0208 */
.L_x_10:
[----:B------:R-:W-:Y:S05]  /*0ce0*/  @!P0 EXIT ;  /* 0x000000000000894d */ /* 0x000fea0003800000 */
[----:B--23--:R-:W0:Y:S01]  /*0cf0*/  LDC R5, c[0x0][0x390] ;  /* 0x0000e400ff057b82 */ /* 0x00ce220000000800 */
[----:B------:R-:W-:Y:S01]  /*0d00*/  MOV R3, 0x7fffffff ;  /* 0x7fffffff00037802 */ /* 0x000fe20000000f00 */
[----:B------:R-:W-:-:S12]  /*0d10*/  UIADD3 UR4, UPT, UPT, -UR4, URZ, URZ ;  /* 0x000000ff04047290 */ /* 0x000fd8000fffe1ff */
.L_x_11:
[----:B------:R-:W-:Y:S01]  /*0d20*/  UIADD3 UR4, UPT, UPT, UR4, 0x1, URZ ;  /* 0x0000000104047890 */ /* 0x000fe2000fffe0ff */
[----:B------:R2:W-:Y:S05]  /*0d30*/  STG.E desc[UR6][R16.64], R3 ;  /* 0x0000000310007986 */ /* 0x0005ea000c101906 */
[----:B------:R-:W-:-:S13]  /*0d40*/  ISETP.NE.AND P0, PT, RZ, UR4, PT ;  /* 0x00000004ff007c0c */ /* 0x000fda000bf05270 */
[----:B--2---:R-:W-:Y:S05]  /*0d50*/  @!P0 EXIT ;  /* 0x000000000000894d */ /* 0x004fea0003800000 */
[----:B0-----:R-:W-:Y:S01]  /*0d60*/  IMAD.WIDE R16, R5, 0x4, R16 ;  /* 0x0000000405107825 */ /* 0x001fe200078e0210 */
[----:B------:R-:W-:Y:S06]  /*0d70*/  BRA `(.L_x_11) ;  /* 0xfffffffc00e87947 */ /* 0x000fec000383ffff */
.L_x_6:
[----:B------:R-:W-:-:S05]  /*0d80*/  IMAD.IADD R8, R9, 0x1, -R2 ;  /* 0x0000000109087824 */ /* 0x000fca00078e0a02 */
[----:B------:R-:W-:-:S13]  /*0d90*/  ISETP.GE.AND P0, PT, R8, UR5, PT ;  /* 0x0000000508007c0c */ /* 0x000fda000bf06270 */
[----:B------:R-:W-:Y:S05]  /*0da0*/  @P0 BRA `(.L_x_12) ;  /* 0x00000004007c0947 */ /* 0x000fea0003800000 */
        /* <DEDUP_REMOVED lines=9> */
.L_x_14:
        /* <DEDUP_REMOVED lines=39> */
.L_x_13:
        /* <DEDUP_REMOVED lines=24> */
.L_x_15:
        /* <DEDUP_REMOVED lines=14> */
.L_x_16:
[----:B------:R-:W-:Y:S05]  /*1310*/  @!P0 EXIT ;  /* 0x000000000000894d */ /* 0x000fea0003800000 */
[----:B--23--:R-:W-:Y:S01]  /*1320*/  MOV R5, 0x7fffffff ;  /* 0x7fffffff00057802 */ /* 0x00cfe20000000f00 */
[----:B------:R-:W-:-:S12]  /*1330*/  UIADD3 UR4, UPT, UPT, -UR4, URZ, URZ ;  /* 0x000000ff04047290 */ /* 0x000fd8000fffe1ff */
.L_x_17:
[----:B------:R-:W-:Y:S01]  /*1340*/  UIADD3 UR4, UPT, UPT, UR4, 0x1, URZ ;  /* 0x0000000104047890 */ /* 0x000fe2000fffe0ff */
[----:B------:R0:W-:Y:S03]  /*1350*/  STG.E desc[UR6][R16.64], R5 ;  /* 0x0000000510007986 */ /* 0x0001e6000c101906 */
[----:B------:R-:W-:Y:S01]  /*1360*/  UISETP.NE.AND UP0, UPT, UR4, URZ, UPT ;  /* 0x000000ff0400728c */ /* 0x000fe2000bf05270 */
[----:B0-----:R-:W-:-:S08]  /*1370*/  IMAD.WIDE R16, R3, 0x4, R16 ;  /* 0x0000000403107825 */ /* 0x001fd000078e0210 */
[----:B------:R-:W-:Y:S05]  /*1380*/  BRA.U UP0, `(.L_x_17) ;  /* 0xfffffffd00ec7547 */ /* 0x000fea000b83ffff */
[----:B------:R-:W-:Y:S05]  /*1390*/  EXIT ;  /* 0x000000000000794d */ /* 0x000fea0003800000 */
.L_x_12:
[----:B------:R-:W-:-:S05]  /*13a0*/  I2FP.F32.U32 R4, UR5 ;  /* 0x0000000500047c45 */ /* 0x000fca0008201000 */
[----:B------:R-:W-:-:S05]  /*13b0*/  VIADD R3, R4, 0x1800000 ;  /* 0x0180000004037836 */ /* 0x000fca0000000000 */
[----:B------:R-:W-:-:S04]  /*13c0*/  LOP3.LUT R3, R3, 0x7f800000, RZ, 0xc0, !PT ;  /* 0x7f80000003037812 */ /* 0x000fc800078ec0ff */
[----:B------:R-:W-:Y:S02]  /*13d0*/  ISETP.GT.U32.AND P0, PT, R3, 0x1ffffff, PT ;  /* 0x01ffffff0300780c */ /* 0x000fe40003f04070 */
[----:B------:R-:W-:-:S11]  /*13e0*/  IADD3 R3, PT, PT, R2, UR5, RZ ;  /* 0x0000000502037c10 */ /* 0x000fd6000fffe0ff */
[----:B------:R-:W-:Y:S05]  /*13f0*/  @P0 BRA `(.L_x_18) ;  /* 0x0000000000100947 */ /* 0x000fea0003800000 */
[----:B------:R-:W-:-:S07]  /*1400*/  MOV R6, 0x1420 ;  /* 0x0000142000067802 */ /* 0x000fce0000000f00 */
[----:B------:R-:W-:Y:S05]  /*1410*/  CALL.REL.NOINC `($__internal_0_$__cuda_sm20_rcp_rn_f32_slowpath) ;  /* 0x0000001c00b87944 */ /* 0x000fea0003c00000 */
[----:B------:R-:W-:Y:S01]  /*1420*/  IMAD.MOV.U32 R4, RZ, RZ, R9 ;  /* 0x000000ffff047224 */ /* 0x000fe200078e0009 */
[----:B------:R-:W-:Y:S06]  /*1430*/  BRA `(.L_x_19) ;  /* 0x0000000000107947 */ /* 0x000fec0003800000 */
.L_x_18:
[----:B------:R-:W0:Y:S02]  /*1440*/  MUFU.RCP R5, R4 ;  /* 0x0000000400057308 */ /* 0x000e240000001000 */
[----:B0-----:R-:W-:-:S04]  /*1450*/  FFMA R6, R4, R5, -1 ;  /* 0xbf80000004067423 */ /* 0x001fc80000000005 */
[----:B------:R-:W-:-:S04]  /*1460*/  FADD.FTZ R6, -R6, -RZ ;  /* 0x800000ff06067221 */ /* 0x000fc80000010100 */
[----:B------:R-:W-:-:S07]  /*1470*/  FFMA R4, R5, R6, R5 ;  /* 0x0000000605047223 */ /* 0x000fce0000000005 */
.L_x_19:
[----:B------:R-:W0:Y:S01]  /*1480*/  LDC R5, c[0x0][0x398] ;  /* 0x0000e600ff057b82 */ /* 0x000e220000000800 */
[----:B------:R-:W-:Y:S01]  /*1490*/  ISETP.GE.AND P0, PT, R3, 0x2, PT ;  /* 0x000000020300780c */ /* 0x000fe20003f06270 */
[----:B------:R-:W-:Y:S01]  /*14a0*/  BSSY.RECONVERGENT B0, `(.L_x_20) ;  /* 0x000006d000007945 */ /* 0x000fe20003800200 */
[----:B0-----:R-:W-:-:S11]  /*14b0*/  IADD3 R6, PT, PT, R2, -0x1, R5 ;  /* 0xffffffff02067810 */ /* 0x001fd60007ffe005 */
[----:B------:R-:W-:Y:S05]  /*14c0*/  @!P0 BRA `(.L_x_21) ;  /* 0x0000000400a88947 */ /* 0x000fea0003800000 */
[----:B------:R-:W-:Y:S01]  /*14d0*/  IADD3 R9, PT, PT, R3, -0x2, RZ ;  /* 0xfffffffe03097810 */ /* 0x000fe20007ffe0ff */
[----:B------:R-:W-:Y:S01]  /*14e0*/  BSSY.RECONVERGENT B1, `(.L_x_22) ;  /* 0x0000034000017945 */ /* 0x000fe20003800200 */
[----:B------:R-:W-:Y:S01]  /*14f0*/  IMAD.MOV.U32 R10, RZ, RZ, R16 ;  /* 0x000000ffff0a7224 */ /* 0x000fe200078e0010 */
[----:B------:R-:W-:Y:S02]  /*1500*/  MOV R11, R17 ;  /* 0x00000011000b7202 */ /* 0x000fe40000000f00 */
[----:B------:R-:W-:Y:S02]  /*1510*/  ISETP.GE.U32.AND P0, PT, R9, 0xf, PT ;  /* 0x0000000f0900780c */ /* 0x000fe40003f06070 */
[----:B------:R-:W-:-:S11]  /*1520*/  LOP3.LUT R9, R6, 0xf, RZ, 0xc0, !PT ;  /* 0x0000000f06097812 */ /* 0x000fd600078ec0ff */
[----:B------:R-:W-:Y:S05]  /*1530*/  @!P0 BRA `(.L_x_23) ;  /* 0x0000000000b88947 */ /* 0x000fea0003800000 */
[----:B------:R-:W0:Y:S01]  /*1540*/  LDC R35, c[0x0][0x390] ;  /* 0x0000e400ff237b82 */ /* 0x000e220000000800 */
[----:B------:R-:W-:Y:S01]  /*1550*/  LOP3.LUT R34, R6, 0xfffffff0, RZ, 0xc0, !PT ;  /* 0xfffffff006227812 */ /* 0x000fe200078ec0ff */
[----:B------:R-:W-:Y:S01]  /*1560*/  BSSY.RECONVERGENT B2, `(.L_x_24) ;  /* 0x0000029000027945 */ /* 0x000fe20003800200 */
[----:B------:R-:W-:Y:S01]  /*1570*/  IMAD.MOV.U32 R10, RZ, RZ, R16 ;  /* 0x000000ffff0a7224 */ /* 0x000fe200078e0010 */
[----:B------:R-:W-:Y:S02]  /*1580*/  MOV R11, R17 ;  /* 0x00000011000b7202 */ /* 0x000fe40000000f00 */
[----:B------:R-:W-:-:S07]  /*1590*/  IMAD.MOV R34, RZ, RZ, -R34 ;  /* 0x000000ffff227224 */ /* 0x000fce00078e0a22 */
.L_x_25:
[----:B0-2---:R-:W-:Y:S01]  /*15a0*/  IMAD.WIDE R32, R35, 0x4, R10 ;  /* 0x0000000423207825 */ /* 0x005fe200078e020a */
[----:B------:R-:W-:-:S03]  /*15b0*/  MOV R37, 0x7fffffff ;  /* 0x7fffffff00257802 */ /* 0x000fc60000000f00 */
[----:B------:R-:W-:Y:S02]  /*15c0*/  VIADD R34, R34, 0x10 ;  /* 0x0000001022227836 */ /* 0x000fe40000000000 */
[C---:B------:R-:W-:Y:S01]  /*15d0*/  IMAD.WIDE R22, R35.reuse, 0x4, R32 ;  /* 0x0000000423167825 */ /* 0x040fe200078e0220 */
[----:B------:R-:W-:Y:S02]  /*15e0*/  STG.E desc[UR6][R10.64], R37 ;  /* 0x000000250a007986 */ /* 0x000fe4000c101906 */
[----:B------:R-:W-:Y:S02]  /*15f0*/  ISETP.NE.AND P0, PT, R34, RZ, PT ;  /* 0x000000ff2200720c */ /* 0x000fe40003f05270 */
[----:B------:R-:W-:Y:S01]  /*1600*/  STG.E desc[UR6][R32.64], R37 ;  /* 0x0000002520007986 */ /* 0x000fe2000c101906 */
[----:B------:R-:W-:-:S03]  /*1610*/  IMAD.WIDE R24, R35, 0x4, R22 ;  /* 0x0000000423187825 */ /* 0x000fc600078e0216 */
[----:B------:R0:W-:Y:S01]  /*1620*/  STG.E desc[UR6][R22.64], R37 ;  /* 0x0000002516007986 */ /* 0x0001e2000c101906 */
[----:B------:R-:W-:-:S03]  /*1630*/  IMAD.WIDE R26, R35, 0x4, R24 ;  /* 0x00000004231a7825 */ /* 0x000fc600078e0218 */
[----:B------:R-:W-:Y:S04]  /*1640*/  STG.E desc[UR6][R24.64], R37 ;  /* 0x0000002518007986 */ /* 0x000fe8000c101906 */
        /* <DEDUP_REMOVED lines=11> */
[----:B0-----:R-:W-:-:S04]  /*1700*/  IMAD.WIDE R22, R35, 0x4, R20 ;  /* 0x0000000423167825 */ /* 0x001fc800078e0214 */
[C---:B-1----:R-:W-:Y:S01]  /*1710*/  IMAD.WIDE R14, R35.reuse, 0x40, R10 ;  /* 0x00000040230e7825 */ /* 0x042fe200078e020a */
[----:B------:R2:W-:Y:S03]  /*1720*/  STG.E desc[UR6][R22.64], R37 ;  /* 0x0000002516007986 */ /* 0x0005e6000c101906 */
        /* <DEDUP_REMOVED lines=12> */
[----:B------:R-:W-:Y:S05]  /*17f0*/  BSYNC.RECONVERGENT B2 ;  /* 0x0000000000027941 */ /* 0x000fea0003800200 */
.L_x_24:
[----:B------:R-:W-:Y:S01]  /*1800*/  MOV R10, R14 ;  /* 0x0000000e000a7202 */ /* 0x000fe20000000f00 */
[----:B------:R-:W-:-:S07]  /*1810*/  IMAD.MOV.U32 R11, RZ, RZ, R15 ;  /* 0x000000ffff0b7224 */ /* 0x000fce00078e000f */
.L_x_23:
[----:B------:R-:W-:Y:S05]  /*1820*/  BSYNC.RECONVERGENT B1 ;  /* 0x0000000000017941 */ /* 0x000fea0003800200 */
.L_x_22:
[----:B------:R-:W-:-:S13]  /*1830*/  ISETP.NE.AND P0, PT, R9, RZ, PT ;  /* 0x000000ff0900720c */ /* 0x000fda0003f05270 */
[----:B------:R-:W-:Y:S05]  /*1840*/  @!P0 BRA `(.L_x_21) ;  /* 0x0000000000c88947 */ /* 0x000fea0003800000 */
[----:B------:R-:W-:Y:S01]  /*1850*/  ISETP.GE.U32.AND P0, PT, R9, 0x8, PT ;  /* 0x000000080900780c */ /* 0x000fe20003f06070 */
[----:B------:R-:W-:Y:S01]  /*1860*/  BSSY.RECONVERGENT B1, `(.L_x_26) ;  /* 0x0000016000017945 */ /* 0x000fe20003800200 */
[----:B--2---:R-:W-:-:S04]  /*1870*/  LOP3.LUT R28, R6, 0x7, RZ, 0xc0, !PT ;  /* 0x00000007061c7812 */ /* 0x004fc800078ec0ff */
[----:B------:R-:W-:-:S07]  /*1880*/  ISETP.NE.AND P1, PT, R28, RZ, PT ;  /* 0x000000ff1c00720c */ /* 0x000fce0003f25270 */
[----:B------:R-:W-:Y:S06]  /*1890*/  @!P0 BRA `(.L_x_27) ;  /* 0x0000000000488947 */ /* 0x000fec0003800000 */
[----:B------:R-:W0:Y:S01]  /*18a0*/  LDC R29, c[0x0][0x390] ;  /* 0x0000e400ff1d7b82 */ /* 0x000e220000000800 */
[----:B------:R-:W-:-:S05]  /*18b0*/  MOV R9, 0x7fffffff ;  /* 0x7fffffff00097802 */ /* 0x000fca0000000f00 */
[----:B------:R1:W-:Y:S01]  /*18c0*/  STG.E desc[UR6][R10.64], R9 ;  /* 0x000000090a007986 */ /* 0x0003e2000c101906 */
[----:B0-----:R-:W-:-:S05]  /*18d0*/  IMAD.WIDE R22, R29, 0x4, R10 ;  /* 0x000000041d167825 */ /* 0x001fca00078e020a */
        /* <DEDUP_REMOVED lines=13> */
[----:B-1----:R-:W-:-:S07]  /*19b0*/  IMAD.WIDE R10, R29, 0x4, R26 ;  /* 0x000000041d0a7825 */ /* 0x002fce00078e021a */
.L_x_27:
[----:B------:R-:W-:Y:S05]  /*19c0*/  BSYNC.RECONVERGENT B1 ;  /* 0x0000000000017941 */ /* 0x000fea0003800200 */
.L_x_26:
[----:B------:R-:W-:Y:S05]  /*19d0*/  @!P1 BRA `(.L_x_21) ;  /* 0x0000000000649947 */ /* 0x000fea0003800000 */
[----:B------:R-:W-:Y:S01]  /*19e0*/  ISETP.GE.U32.AND P0, PT, R28, 0x4, PT ;  /* 0x000000041c00780c */ /* 0x000fe20003f06070 */
[----:B------:R-:W-:Y:S01]  /*19f0*/  BSSY.RECONVERGENT B1, `(.L_x_28) ;  /* 0x000000e000017945 */ /* 0x000fe20003800200 */
[----:B------:R-:W-:-:S04]  /*1a00*/  LOP3.LUT R6, R6, 0x3, RZ, 0xc0, !PT ;  /* 0x0000000306067812 */ /* 0x000fc800078ec0ff */
[----:B------:R-:W-:-:S07]  /*1a10*/  ISETP.NE.AND P1, PT, R6, RZ, PT ;  /* 0x000000ff0600720c */ /* 0x000fce0003f25270 */
[----:B------:R-:W-:Y:S06]  /*1a20*/  @!P0 BRA `(.L_x_29) ;  /* 0x0000000000288947 */ /* 0x000fec0003800000 */
[----:B0-----:R-:W0:Y:S01]  /*1a30*/  LDC R21, c[0x0][0x390] ;  /* 0x0000e400ff157b82 */ /* 0x001e220000000800 */
[----:B------:R-:W-:-:S05]  /*1a40*/  IMAD.MOV.U32 R9, RZ, RZ, 0x7fffffff ;  /* 0x7fffffffff097424 */ /* 0x000fca00078e00ff */
[----:B------:R1:W-:Y:S01]  /*1a50*/  STG.E desc[UR6][R10.64], R9 ;  /* 0x000000090a007986 */ /* 0x0003e2000c101906 */
[----:B0-----:R-:W-:-:S05]  /*1a60*/  IMAD.WIDE R12, R21, 0x4, R10 ;  /* 0x00000004150c7825 */ /* 0x001fca00078e020a */
[----:B------:R2:W-:Y:S01]  /*1a70*/  STG.E desc[UR6][R12.64], R9 ;  /* 0x000000090c007986 */ /* 0x0005e2000c101906 */
[----:B------:R-:W-:-:S05]  /*1a80*/  IMAD.WIDE R14, R21, 0x4, R12 ;  /* 0x00000004150e7825 */ /* 0x000fca00078e020c */
[----:B------:R2:W-:Y:S01]  /*1a90*/  STG.E desc[UR6][R14.64], R9 ;  /* 0x000000090e007986 */ /* 0x0005e2000c101906 */
[----:B------:R-:W-:-:S05]  /*1aa0*/  IMAD.WIDE R18, R21, 0x4, R14 ;  /* 0x0000000415127825 */ /* 0x000fca00078e020e */
[----:B------:R2:W-:Y:S01]  /*1ab0*/  STG.E desc[UR6][R18.64], R9 ;  /* 0x0000000912007986 */ /* 0x0005e2000c101906 */
[----:B-1----:R-:W-:-:S07]  /*1ac0*/  IMAD.WIDE R10, R21, 0x4, R18 ;  /* 0x00000004150a7825 */ /* 0x002fce00078e0212 */
.L_x_29:
[----:B------:R-:W-:Y:S05]  /*1ad0*/  BSYNC.RECONVERGENT B1 ;  /* 0x0000000000017941 */ /* 0x000fea0003800200 */
.L_x_28:
[----:B------:R-:W-:Y:S05]  /*1ae0*/  @!P1 BRA `(.L_x_21) ;  /* 0x0000000000209947 */ /* 0x000fea0003800000 */
[----:B0-2---:R-:W0:Y:S01]  /*1af0*/  LDC R13, c[0x0][0x390] ;  /* 0x0000e400ff0d7b82 */ /* 0x005e220000000800 */
[----:B------:R-:W-:Y:S01]  /*1b00*/  IADD3 R6, PT, PT, -R6, RZ, RZ ;  /* 0x000000ff06067210 */ /* 0x000fe20007ffe1ff */
[----:B------:R-:W-:-:S07]  /*1b10*/  IMAD.MOV.U32 R9, RZ, RZ, 0x7fffffff ;  /* 0x7fffffffff097424 */ /* 0x000fce00078e00ff */
.L_x_30:
[----:B------:R-:W-:Y:S01]  /*1b20*/  IADD3 R6, PT, PT, R6, 0x1, RZ ;  /* 0x0000000106067810 */ /* 0x000fe20007ffe0ff */
[----:B------:R0:W-:Y:S03]  /*1b30*/  STG.E desc[UR6][R10.64], R9 ;  /* 0x000000090a007986 */ /* 0x0001e6000c101906 */
[----:B------:R-:W-:Y:S01]  /*1b40*/  ISETP.NE.AND P0, PT, R6, RZ, PT ;  /* 0x000000ff0600720c */ /* 0x000fe20003f05270 */
[----:B0-----:R-:W-:-:S12]  /*1b50*/  IMAD.WIDE R10, R13, 0x4, R10 ;  /* 0x000000040d0a7825 */ /* 0x001fd800078e020a */
[----:B------:R-:W-:Y:S05]  /*1b60*/  @P0 BRA `(.L_x_30) ;  /* 0xfffffffc00ec0947 */ /* 0x000fea000383ffff */
.L_x_21:
[----:B------:R-:W-:Y:S05]  /*1b70*/  BSYNC.RECONVERGENT B0 ;  /* 0x0000000000007941 */ /* 0x000fea0003800200 */
.L_x_20:
[----:B0-2---:R-:W0:Y:S01]  /*1b80*/  LDC.64 R18, c[0x0][0x380] ;  /* 0x0000e000ff127b82 */ /* 0x005e220000000a00 */
[----:B------:R-:W-:Y:S02]  /*1b90*/  ISETP.NE.AND P0, PT, R5, 0x1, PT ;  /* 0x000000010500780c */ /* 0x000fe40003f05270 */
[----:B0-----:R-:W-:-:S04]  /*1ba0*/  LEA R6, P1, R0, R18, 0x2 ;  /* 0x0000001200067211 */ /* 0x001fc800078210ff */
[----:B------:R-:W-:-:S07]  /*1bb0*/  LEA.HI.X R7, R0, R19, R7, 0x2, P1 ;  /* 0x0000001300077211 */ /* 0x000fce00008f1407 */
[----:B------:R-:W-:Y:S05]  /*1bc0*/  @P0 BRA `(.L_x_31) ;  /* 0x0000000400380947 */ /* 0x000fea0003800000 */
[----:B------:R-:W0:Y:S01]  /*1bd0*/  LDC R3, c[0x0][0x390] ;  /* 0x0000e400ff037b82 */ /* 0x000e220000000800 */
[----:B------:R-:W-:Y:S01]  /*1be0*/  LOP3.LUT P0, R8, R8, 0x3, RZ, 0xc0, !PT ;  /* 0x0000000308087812 */ /* 0x000fe2000780c0ff */
[----:B------:R-:W-:Y:S01]  /*1bf0*/  BSSY.RECONVERGENT B0, `(.L_x_32) ;  /* 0x0000023000007945 */ /* 0x000fe20003800200 */
[----:B------:R-:W-:Y:S01]  /*1c00*/  IMAD.MOV.U32 R13, RZ, RZ, R2 ;  /* 0x000000ffff0d7224 */ /* 0x000fe200078e0002 */
[----:B0-----:R-:W-:Y:S01]  /*1c10*/  SHF.R.S32.HI R12, RZ, 0x1f, R3 ;  /* 0x0000001fff0c7819 */ /* 0x001fe20000011403 */
[----:B------:R-:W-:-:S04]  /*1c20*/  IMAD.WIDE.U32 R4, R2, R3, RZ ;  /* 0x0000000302047225 */ /* 0x000fc800078e00ff */
[----:B------:R-:W-:Y:S02]  /*1c30*/  IMAD R5, R2, R12, R5 ;  /* 0x0000000c02057224 */ /* 0x000fe400078e0205 */
[----:B------:R-:W-:-:S03]  /*1c40*/  IMAD.SHL.U32 R10, R4, 0x4, RZ ;  /* 0x00000004040a7824 */ /* 0x000fc600078e00ff */
[----:B------:R-:W-:Y:S02]  /*1c50*/  SHF.L.U64.HI R11, R4, 0x2, R5 ;  /* 0x00000002040b7819 */ /* 0x000fe40000010205 */
[----:B------:R-:W-:Y:S02]  /*1c60*/  IADD3 R6, P1, PT, R10, R6, RZ ;  /* 0x000000060a067210 */ /* 0x000fe40007f3e0ff */
[----:B------:R-:W-:Y:S02]  /*1c70*/  IADD3 R4, P2, PT, R16, R10, RZ ;  /* 0x0000000a10047210 */ /* 0x000fe40007f5e0ff */
[----:B------:R-:W-:Y:S02]  /*1c80*/  IADD3.X R7, PT, PT, R11, R7, RZ, P1, !PT ;  /* 0x000000070b077210 */ /* 0x000fe40000ffe4ff */
[----:B------:R-:W-:Y:S01]  /*1c90*/  IADD3.X R16, PT, PT, R17, R11, RZ, P2, !PT ;  /* 0x0000000b11107210 */ /* 0x000fe200017fe4ff */
[----:B------:R-:W-:Y:S08]  /*1ca0*/  @!P0 BRA `(.L_x_33) ;  /* 0x00000000005c8947 */ /* 0x000ff00003800000 */
[----:B------:R-:W0:Y:S01]  /*1cb0*/  LDC.64 R4, c[0x0][0x3a0] ;  /* 0x0000e800ff047b82 */ /* 0x000e220000000a00 */
[----:B------:R-:W-:Y:S01]  /*1cc0*/  BSSY.RECONVERGENT B1, `(.L_x_34) ;  /* 0x0000011000017945 */ /* 0x000fe20003800200 */
[----:B------:R-:W-:Y:S01]  /*1cd0*/  IMAD.WIDE R10, R0, 0x4, R10 ;  /* 0x00000004000a7825 */ /* 0x000fe200078e020a */
[----:B------:R-:W-:Y:S02]  /*1ce0*/  SHF.L.U64.HI R14, R3, 0x2, R12 ;  /* 0x00000002030e7819 */ /* 0x000fe4000001020c */
[----:B------:R-:W-:Y:S01]  /*1cf0*/  MOV R13, R2 ;  /* 0x00000002000d7202 */ /* 0x000fe20000000f00 */
[----:B------:R-:W-:-:S07]  /*1d00*/  IMAD.MOV R0, RZ, RZ, -R8 ;  /* 0x000000ffff007224 */ /* 0x000fce00078e0a08 */
.L_x_35:
[----:B------:R-:W-:-:S05]  /*1d10*/  IADD3 R6, P0, PT, R10, R18, RZ ;  /* 0x000000120a067210 */ /* 0x000fca0007f1e0ff */
[----:B-1----:R-:W-:-:S06]  /*1d20*/  IMAD.X R7, R11, 0x1, R19, P0 ;  /* 0x000000010b077824 */ /* 0x002fcc00000e0613 */
[----:B------:R-:W2:Y:S01]  /*1d30*/  LDG.E.CONSTANT R7, desc[UR6][R6.64] ;  /* 0x0000000606077981 */ /* 0x000ea2000c1e9900 */
[----:B0-----:R-:W-:Y:S01]  /*1d40*/  IADD3 R8, P0, PT, R10, R4, RZ ;  /* 0x000000040a087210 */ /* 0x001fe20007f1e0ff */
[----:B------:R-:W-:Y:S01]  /*1d50*/  VIADD R0, R0, 0x1 ;  /* 0x0000000100007836 */ /* 0x000fe20000000000 */
[----:B------:R-:W-:Y:S02]  /*1d60*/  LEA R10, P1, R3, R10, 0x2 ;  /* 0x0000000a030a7211 */ /* 0x000fe400078210ff */
[C---:B------:R-:W-:Y:S02]  /*1d70*/  IADD3.X R9, PT, PT, R11.reuse, R5, RZ, P0, !PT ;  /* 0x000000050b097210 */ /* 0x040fe400007fe4ff */
[----:B------:R-:W-:Y:S01]  /*1d80*/  ISETP.NE.AND P0, PT, R0, RZ, PT ;  /* 0x000000ff0000720c */ /* 0x000fe20003f05270 */
[----:B------:R-:W-:Y:S01]  /*1d90*/  IMAD.X R11, R11, 0x1, R14, P1 ;  /* 0x000000010b0b7824 */ /* 0x000fe200008e060e */
[----:B------:R-:W-:Y:S01]  /*1da0*/  IADD3 R13, PT, PT, R13, 0x1, RZ ;  /* 0x000000010d0d7810 */ /* 0x000fe20007ffe0ff */
[----:B--2---:R1:W-:Y:S10]  /*1db0*/  STG.E desc[UR6][R8.64], R7 ;  /* 0x0000000708007986 */ /* 0x0043f4000c101906 */
[----:B------:R-:W-:Y:S05]  /*1dc0*/  @P0 BRA `(.L_x_35) ;  /* 0xfffffffc00d00947 */ /* 0x000fea000383ffff */
[----:B------:R-:W-:Y:S05]  /*1dd0*/  BSYNC.RECONVERGENT B1 ;  /* 0x0000000000017941 */ /* 0x000fea0003800200 */
.L_x_34:
[C---:B------:R-:W-:Y:S02]  /*1de0*/  IADD3 R6, P1, PT, R10.reuse, R18, RZ ;  /* 0x000000120a067210 */ /* 0x040fe40007f3e0ff */
[----:B------:R-:W-:-:S03]  /*1df0*/  IADD3 R4, P0, PT, R10, R4, RZ ;  /* 0x000000040a047210 */ /* 0x000fc60007f1e0ff */
[C---:B-1----:R-:W-:Y:S01]  /*1e00*/  IMAD.X R7, R11.reuse, 0x1, R19, P1 ;  /* 0x000000010b077824 */ /* 0x042fe200008e0613 */
[----:B------:R-:W-:-:S09]  /*1e10*/  IADD3.X R16, PT, PT, R11, R5, RZ, P0, !PT ;  /* 0x000000050b107210 */ /* 0x000fd200007fe4ff */
.L_x_33:
[----:B------:R-:W-:Y:S05]  /*1e20*/  BSYNC.RECONVERGENT B0 ;  /* 0x0000000000007941 */ /* 0x000fea0003800200 */
.L_x_32:
[----:B------:R-:W0:Y:S02]  /*1e30*/  LDC R0, c[0x0][0x394] ;  /* 0x0000e500ff007b82 */ /* 0x000e240000000800 */
[----:B0-----:R-:W-:-:S04]  /*1e40*/  IADD3 R2, PT, PT, R2, -R0, RZ ;  /* 0x8000000002027210 */ /* 0x001fc80007ffe0ff */
[----:B------:R-:W-:-:S13]  /*1e50*/  ISETP.GT.U32.AND P0, PT, R2, -0x4, PT ;  /* 0xfffffffc0200780c */ /* 0x000fda0003f04070 */
[----:B------:R-:W-:Y:S05]  /*1e60*/  @P0 EXIT ;  /* 0x000000000000094d */ /* 0x000fea0003800000 */
[----:B------:R-:W-:Y:S02]  /*1e70*/  HFMA2 R2, -RZ, RZ, 0, 0 ;  /* 0x00000000ff027431 */ /* 0x000fe400000001ff */
[----:B------:R-:W-:Y:S01]  /*1e80*/  IMAD.IADD R0, R13, 0x1, -R0 ;  /* 0x000000010d007824 */ /* 0x000fe200078e0a00 */
[C-C-:B------:R-:W-:Y:S01]  /*1e90*/  SHF.L.U64.HI R25, R3.reuse, 0x4, R12.reuse ;  /* 0x0000000403197819 */ /* 0x140fe2000001020c */
[----:B------:R-:W-:Y:S01]  /*1ea0*/  IMAD.MOV.U32 R17, RZ, RZ, RZ ;  /* 0x000000ffff117224 */ /* 0x000fe200078e00ff */
[C---:B------:R-:W-:Y:S02]  /*1eb0*/  SHF.L.U64.HI R27, R3.reuse, 0x2, R12 ;  /* 0x00000002031b7819 */ /* 0x040fe4000001020c */
[----:B------:R-:W-:-:S07]  /*1ec0*/  SHF.L.U32 R29, R3, 0x2, RZ ;  /* 0x00000002031d7819 */ /* 0x000fce00000006ff */
.L_x_36:
[----:B0-----:R-:W-:-:S05]  /*1ed0*/  IADD3 R10, P0, PT, R6, R17, RZ ;  /* 0x00000011060a7210 */ /* 0x001fca0007f1e0ff */
[----:B------:R-:W-:Y:S01]  /*1ee0*/  IMAD.X R11, R7, 0x1, R2, P0 ;  /* 0x00000001070b7824 */ /* 0x000fe200000e0602 */
[----:B------:R-:W-:-:S04]  /*1ef0*/  IADD3 R18, P0, PT, R10, R29, RZ ;  /* 0x0000001d0a127210 */ /* 0x000fc80007f1e0ff */
[----:B------:R-:W-:Y:S01]  /*1f00*/  IADD3.X R19, PT, PT, R11, R27, RZ, P0, !PT ;  /* 0x0000001b0b137210 */ /* 0x000fe200007fe4ff */
[----:B------:R0:W2:Y:S01]  /*1f10*/  LDG.E.CONSTANT R5, desc[UR6][R10.64] ;  /* 0x000000060a057981 */ /* 0x0000a2000c1e9900 */
[----:B------:R-:W-:-:S05]  /*1f20*/  IADD3 R20, P0, PT, R18, R29, RZ ;  /* 0x0000001d12147210 */ /* 0x000fca0007f1e0ff */
[----:B------:R-:W-:Y:S01]  /*1f30*/  IMAD.X R21, R19, 0x1, R27, P0 ;  /* 0x0000000113157824 */ /* 0x000fe200000e061b */
[----:B------:R-:W-:Y:S01]  /*1f40*/  IADD3 R22, P0, PT, R20, R29, RZ ;  /* 0x0000001d14167210 */ /* 0x000fe20007f1e0ff */
[----:B------:R-:W3:Y:S03]  /*1f50*/  LDG.E.CONSTANT R19, desc[UR6][R18.64] ;  /* 0x0000000612137981 */ /* 0x000ee6000c1e9900 */
[----:B------:R-:W-:Y:S02]  /*1f60*/  IADD3.X R23, PT, PT, R21, R27, RZ, P0, !PT ;  /* 0x0000001b15177210 */ /* 0x000fe400007fe4ff */
[----:B------:R-:W4:Y:S04]  /*1f70*/  LDG.E.CONSTANT R21, desc[UR6][R20.64] ;  /* 0x0000000614157981 */ /* 0x000f28000c1e9900 */
[----:B------:R-:W5:Y:S01]  /*1f80*/  LDG.E.CONSTANT R23, desc[UR6][R22.64] ;  /* 0x0000000616177981 */ /* 0x000f62000c1e9900 */
[----:B------:R-:W-:-:S05]  /*1f90*/  IADD3 R12, P0, PT, R4, R17, RZ ;  /* 0x00000011040c7210 */ /* 0x000fca0007f1e0ff */
[----:B------:R-:W-:Y:S01]  /*1fa0*/  IMAD.X R13, R16, 0x1, R2, P0 ;  /* 0x00000001100d7824 */ /* 0x000fe200000e0602 */
[----:B------:R-:W-:-:S04]  /*1fb0*/  IADD3 R14, P0, PT, R12, R29, RZ ;  /* 0x0000001d0c0e7210 */ /* 0x000fc80007f1e0ff */
[----:B------:R-:W-:Y:S02]  /*1fc0*/  IADD3.X R15, PT, PT, R13, R27, RZ, P0, !PT ;  /* 0x0000001b0d0f7210 */ /* 0x000fe400007fe4ff */
[----:B------:R-:W-:Y:S01]  /*1fd0*/  IADD3 R8, P0, PT, R14, R29, RZ ;  /* 0x0000001d0e087210 */ /* 0x000fe20007f1e0ff */
[----:B------:R-:W-:-:S04]  /*1fe0*/  VIADD R0, R0, 0x4 ;  /* 0x0000000400007836 */ /* 0x000fc80000000000 */
[----:B------:R-:W-:Y:S01]  /*1ff0*/  IMAD.X R9, R15, 0x1, R27, P0 ;  /* 0x000000010f097824 */ /* 0x000fe200000e061b */
[----:B0-----:R-:W-:-:S04]  /*2000*/  IADD3 R10, P0, PT, R8, R29, RZ ;  /* 0x0000001d080a7210 */ /* 0x001fc80007f1e0ff */
[----:B------:R-:W-:Y:S02]  /*2010*/  IADD3.X R11, PT, PT, R9, R27, RZ, P0, !PT ;  /* 0x0000001b090b7210 */ /* 0x000fe400007fe4ff */
[----:B------:R-:W-:Y:S02]  /*2020*/  ISETP.NE.AND P0, PT, R0, RZ, PT ;  /* 0x000000ff0000720c */ /* 0x000fe40003f05270 */
[----:B------:R-:W-:Y:S01]  /*2030*/  LEA R17, P1, R3, R17, 0x4 ;  /* 0x0000001103117211 */ /* 0x000fe200078220ff */
[----:B--2---:R0:W-:Y:S04]  /*2040*/  STG.E desc[UR6][R12.64], R5 ;  /* 0x000000050c007986 */ /* 0x0041e8000c101906 */
[----:B---3--:R0:W-:Y:S04]  /*2050*/  STG.E desc[UR6][R14.64], R19 ;  /* 0x000000130e007986 */ /* 0x0081e8000c101906 */
[----:B----4-:R0:W-:Y:S04]  /*2060*/  STG.E desc[UR6][R8.64], R21 ;  /* 0x0000001508007986 */ /* 0x0101e8000c101906 */
[----:B-----5:R0:W-:Y:S01]  /*2070*/  STG.E desc[UR6][R10.64], R23 ;  /* 0x000000170a007986 */ /* 0x0201e2000c101906 */
[----:B------:R-:W-:Y:S05]  /*2080*/  @!P0 EXIT ;  /* 0x000000000000894d */ /* 0x000fea0003800000 */
[----:B------:R-:W-:Y:S01]  /*2090*/  IADD3.X R2, PT, PT, R2, R25, RZ, P1, !PT ;  /* 0x0000001902027210 */ /* 0x000fe20000ffe4ff */
[----:B------:R-:W-:Y:S06]  /*20a0*/  BRA `(.L_x_36) ;  /* 0xfffffffc00887947 */ /* 0x000fec000383ffff */
.L_x_31:
[----:B------:R-:W0:Y:S01]  /*20b0*/  LDC R8, c[0x0][0x390] ;  /* 0x0000e400ff087b82 */ /* 0x000e220000000800 */
[C---:B------:R-:W-:Y:S01]  /*20c0*/  ISETP.GE.U32.AND P0, PT, R5.reuse, 0x10, PT ;  /* 0x000000100500780c */ /* 0x040fe20003f06070 */
[----:B------:R-:W-:Y:S01]  /*20d0*/  IMAD.MOV.U32 R21, RZ, RZ, RZ ;  /* 0x000000ffff157224 */ /* 0x000fe200078e00ff */
[----:B------:R-:W-:Y:S02]  /*20e0*/  LOP3.LUT R14, R5, 0xf, RZ, 0xc0, !PT ;  /* 0x0000000f050e7812 */ /* 0x000fe400078ec0ff */
[----:B0-----:R-:W-:Y:S01]  /*20f0*/  SHF.R.S32.HI R9, RZ, 0x1f, R8 ;  /* 0x0000001fff097819 */ /* 0x001fe20000011408 */
[----:B------:R-:W-:-:S04]  /*2100*/  IMAD.WIDE.U32 R10, R2, R8, RZ ;  /* 0x00000008020a7225 */ /* 0x000fc800078e00ff */
[----:B------:R-:W-:Y:S02]  /*2110*/  IMAD R13, R2, R9, R11 ;  /* 0x00000009020d7224 */ /* 0x000fe400078e020b */
[----:B------:R-:W-:-:S03]  /*2120*/  IMAD.SHL.U32 R11, R10, 0x4, RZ ;  /* 0x000000040a0b7824 */ /* 0x000fc600078e00ff */
[----:B------:R-:W-:Y:S02]  /*2130*/  SHF.L.U64.HI R10, R10, 0x2, R13 ;  /* 0x000000020a0a7819 */ /* 0x000fe4000001020d */
[----:B------:R-:W-:-:S04]  /*2140*/  IADD3 R12, P1, PT, R11, R6, RZ ;  /* 0x000000060b0c7210 */ /* 0x000fc80007f3e0ff */
[----:B------:R-:W-:Y:S02]  /*2150*/  IADD3.X R13, PT, PT, R10, R7, RZ, P1, !PT ;  /* 0x000000070a0d7210 */ /* 0x000fe40000ffe4ff */
[----:B------:R-:W-:-:S03]  /*2160*/  MOV R28, R12 ;  /* 0x0000000c001c7202 */ /* 0x000fc60000000f00 */
[----:B------:R-:W-:Y:S01]  /*2170*/  IMAD.MOV.U32 R29, RZ, RZ, R13 ;  /* 0x000000ffff1d7224 */ /* 0x000fe200078e000d */
[----:B------:R-:W-:Y:S06]  /*2180*/  @!P0 BRA `(.L_x_37) ;  /* 0x00000004003c8947 */ /* 0x000fec0003800000 */
[----:B------:R-:W-:Y:S01]  /*2190*/  LOP3.LUT R34, R5, 0x7ffffff0, RZ, 0xc0, !PT ;  /* 0x7ffffff005227812 */ /* 0x000fe200078ec0ff */
[----:B------:R-:W-:Y:S01]  /*21a0*/  IMAD.MOV.U32 R21, RZ, RZ, RZ ;  /* 0x000000ffff157224 */ /* 0x000fe200078e00ff */
[C---:B------:R-:W-:Y:S01]  /*21b0*/  SHF.L.U64.HI R28, R8.reuse, 0x6, R9 ;  /* 0x00000006081c7819 */ /* 0x040fe20000010209 */
[----:B------:R-:W-:Y:S01]  /*21c0*/  IMAD.MOV.U32 R33, RZ, RZ, R13 ;  /* 0x000000ffff217224 */ /* 0x000fe200078e000d */
[C---:B------:R-:W-:Y:S02]  /*21d0*/  SHF.L.U64.HI R29, R8.reuse, 0x2, R9 ;  /* 0x00000002081d7819 */ /* 0x040fe40000010209 */
[----:B------:R-:W-:Y:S02]  /*21e0*/  SHF.L.U32 R31, R8, 0x2, RZ ;  /* 0x00000002081f7819 */ /* 0x000fe400000006ff */
[----:B------:R-:W-:Y:S02]  /*21f0*/  MOV R32, R12 ;  /* 0x0000000c00207202 */ /* 0x000fe40000000f00 */
[----:B------:R-:W-:-:S07]  /*2200*/  IADD3 R34, PT, PT, -R34, RZ, RZ ;  /* 0x000000ff22227210 */ /* 0x000fce0007ffe1ff */
.L_x_38:
[----:B------:R-:W2:Y:S01]  /*2210*/  LDG.E.CONSTANT R20, desc[UR6][R32.64] ;  /* 0x0000000620147981 */ /* 0x000ea2000c1e9900 */
[----:B------:R-:W-:-:S05]  /*2220*/  IADD3 R24, P0, PT, R32, R31, RZ ;  /* 0x0000001f20187210 */ /* 0x000fca0007f1e0ff */
[----:B------:R-:W-:-:S05]  /*2230*/  IMAD.X R25, R33, 0x1, R29, P0 ;  /* 0x0000000121197824 */ /* 0x000fca00000e061d */
[----:B------:R-:W3:Y:S01]  /*2240*/  LDG.E.CONSTANT R37, desc[UR6][R24.64] ;  /* 0x0000000618257981 */ /* 0x000ee2000c1e9900 */
[----:B------:R-:W-:-:S04]  /*2250*/  IADD3 R22, P0, PT, R24, R31, RZ ;  /* 0x0000001f18167210 */ /* 0x000fc80007f1e0ff */
[----:B------:R-:W-:-:S05]  /*2260*/  IADD3.X R23, PT, PT, R25, R29, RZ, P0, !PT ;  /* 0x0000001d19177210 */ /* 0x000fca00007fe4ff */
[----:B------:R0:W4:Y:S02]  /*2270*/  LDG.E.CONSTANT R36, desc[UR6][R22.64] ;  /* 0x0000000616247981 */ /* 0x000124000c1e9900 */
[----:B0-----:R-:W-:-:S05]  /*2280*/  IADD3 R22, P0, PT, R22, R31, RZ ;  /* 0x0000001f16167210 */ /* 0x001fca0007f1e0ff */
[----:B------:R-:W-:Y:S01]  /*2290*/  IMAD.X R23, R23, 0x1, R29, P0 ;  /* 0x0000000117177824 */ /* 0x000fe200000e061d */
[----:B------:R-:W-:-:S04]  /*22a0*/  IADD3 R26, P0, PT, R22, R31, RZ ;  /* 0x0000001f161a7210 */ /* 0x000fc80007f1e0ff */
[----:B------:R-:W-:Y:S01]  /*22b0*/  IADD3.X R27, PT, PT, R23, R29, RZ, P0, !PT ;  /* 0x0000001d171b7210 */ /* 0x000fe200007fe4ff */
[----:B------:R-:W5:Y:S01]  /*22c0*/  LDG.E.CONSTANT R30, desc[UR6][R22.64] ;  /* 0x00000006161e7981 */ /* 0x000f62000c1e9900 */
[----:B------:R-:W-:-:S03]  /*22d0*/  IADD3 R24, P0, PT, R26, R31, RZ ;  /* 0x0000001f1a187210 */ /* 0x000fc60007f1e0ff */
[----:B------:R2:W5:Y:S02]  /*22e0*/  LDG.E.CONSTANT R15, desc[UR6][R26.64] ;  /* 0x000000061a0f7981 */ /* 0x000564000c1e9900 */
[----:B------:R-:W-:-:S05]  /*22f0*/  IMAD.X R25, R27, 0x1, R29, P0 ;  /* 0x000000011b197824 */ /* 0x000fca00000e061d */
[----:B------:R0:W5:Y:S01]  /*2300*/  LDG.E.CONSTANT R35, desc[UR6][R24.64] ;  /* 0x0000000618237981 */ /* 0x000162000c1e9900 */
[----:B--2---:R-:W-:Y:S01]  /*2310*/  FADD R26, R20, R21 ;  /* 0x00000015141a7221 */ /* 0x004fe20000000000 */
[----:B------:R-:W-:-:S04]  /*2320*/  IADD3 R20, P0, PT, R24, R31, RZ ;  /* 0x0000001f18147210 */ /* 0x000fc80007f1e0ff */
[----:B------:R-:W-:Y:S02]  /*2330*/  IADD3.X R21, PT, PT, R25, R29, RZ, P0, !PT ;  /* 0x0000001d19157210 */ /* 0x000fe400007fe4ff */
[----:B------:R-:W-:-:S03]  /*2340*/  IADD3 R22, P0, PT, R20, R31, RZ ;  /* 0x0000001f14167210 */ /* 0x000fc60007f1e0ff */
[----:B------:R-:W2:Y:S01]  /*2350*/  LDG.E.CONSTANT R20, desc[UR6][R20.64] ;  /* 0x0000000614147981 */ /* 0x000ea2000c1e9900 */
[----:B---3--:R-:W-:Y:S01]  /*2360*/  FADD R37, R26, R37 ;  /* 0x000000251a257221 */ /* 0x008fe20000000000 */
[----:B------:R-:W-:Y:S01]  /*2370*/  IMAD.X R23, R21, 0x1, R29, P0 ;  /* 0x0000000115177824 */ /* 0x000fe200000e061d */
[----:B------:R-:W-:-:S04]  /*2380*/  IADD3 R26, P0, PT, R22, R31, RZ ;  /* 0x0000001f161a7210 */ /* 0x000fc80007f1e0ff */
[----:B------:R-:W3:Y:S01]  /*2390*/  LDG.E.CONSTANT R22, desc[UR6][R22.64] ;  /* 0x0000000616167981 */ /* 0x000ee2000c1e9900 */
[----:B------:R-:W-:-:S05]  /*23a0*/  IADD3.X R27, PT, PT, R23, R29, RZ, P0, !PT ;  /* 0x0000001d171b7210 */ /* 0x000fca00007fe4ff */
[----:B------:R1:W3:Y:S01]  /*23b0*/  LDG.E.CONSTANT R21, desc[UR6][R26.64] ;  /* 0x000000061a157981 */ /* 0x0002e2000c1e9900 */
[----:B----4-:R-:W-:Y:S01]  /*23c0*/  FADD R37, R37, R36 ;  /* 0x0000002425257221 */ /* 0x010fe20000000000 */
[----:B0-----:R-:W-:-:S05]  /*23d0*/  IADD3 R24, P0, PT, R26, R31, RZ ;  /* 0x0000001f1a187210 */ /* 0x001fca0007f1e0ff */
[----:B------:R-:W-:Y:S02]  /*23e0*/  IMAD.X R25, R27, 0x1, R29, P0 ;  /* 0x000000011b197824 */ /* 0x000fe400000e061d */
[----:B-----5:R-:W-:-:S03]  /*23f0*/  FADD R36, R37, R30 ;  /* 0x0000001e25247221 */ /* 0x020fc60000000000 */
[----:B------:R0:W4:Y:S01]  /*2400*/  LDG.E.CONSTANT R30, desc[UR6][R24.64] ;  /* 0x00000006181e7981 */ /* 0x000122000c1e9900 */
[----:B------:R-:W-:Y:S01]  /*2410*/  FADD R15, R36, R15 ;  /* 0x0000000f240f7221 */ /* 0x000fe20000000000 */
[----:B------:R-:W-:-:S04]  /*2420*/  IADD3 R36, P0, PT, R24, R31, RZ ;  /* 0x0000001f18247210 */ /* 0x000fc80007f1e0ff */
[----:B------:R-:W-:Y:S02]  /*2430*/  IADD3.X R37, PT, PT, R25, R29, RZ, P0, !PT ;  /* 0x0000001d19257210 */ /* 0x000fe400007fe4ff */
[-C--:B-1----:R-:W-:Y:S01]  /*2440*/  IADD3 R26, P0, PT, R36, R31.reuse, RZ ;  /* 0x0000001f241a7210 */ /* 0x082fe20007f1e0ff */
[----:B------:R-:W-:Y:S02]  /*2450*/  FADD R35, R15, R35 ;  /* 0x000000230f237221 */ /* 0x000fe40000000000 */
[----:B------:R1:W5:Y:S02]  /*2460*/  LDG.E.CONSTANT R15, desc[UR6][R36.64] ;  /* 0x00000006240f7981 */ /* 0x000364000c1e9900 */
[----:B------:R-:W-:Y:S01]  /*2470*/  IMAD.X R27, R37, 0x1, R29, P0 ;  /* 0x00000001251b7824 */ /* 0x000fe200000e061d */
[----:B0-----:R-:W-:-:S04]  /*2480*/  IADD3 R24, P0, PT, R26, R31, RZ ;  /* 0x0000001f1a187210 */ /* 0x001fc80007f1e0ff */
[----:B------:R-:W-:Y:S01]  /*2490*/  IADD3.X R25, PT, PT, R27, R29, RZ, P0, !PT ;  /* 0x0000001d1b197210 */ /* 0x000fe200007fe4ff */
[----:B------:R-:W5:Y:S01]  /*24a0*/  LDG.E.CONSTANT R26, desc[UR6][R26.64] ;  /* 0x000000061a1a7981 */ /* 0x000f62000c1e9900 */
[----:B--2---:R-:W-:-:S04]  /*24b0*/  FADD R35, R35, R20 ;  /* 0x0000001423237221 */ /* 0x004fc80000000000 */
[----:B---3--:R-:W-:Y:S01]  /*24c0*/  FADD R20, R35, R22 ;  /* 0x0000001623147221 */ /* 0x008fe20000000000 */
[-C--:B------:R-:W-:Y:S02]  /*24d0*/  IADD3 R22, P0, PT, R24, R31.reuse, RZ ;  /* 0x0000001f18167210 */ /* 0x080fe40007f1e0ff */
[----:B------:R-:W2:Y:S03]  /*24e0*/  LDG.E.CONSTANT R24, desc[UR6][R24.64] ;  /* 0x0000000618187981 */ /* 0x000ea6000c1e9900 */
[----:B------:R-:W-:Y:S02]  /*24f0*/  IMAD.X R23, R25, 0x1, R29, P0 ;  /* 0x0000000119177824 */ /* 0x000fe400000e061d */
[----:B------:R-:W-:Y:S01]  /*2500*/  FADD R35, R20, R21 ;  /* 0x0000001514237221 */ /* 0x000fe20000000000 */
[----:B------:R-:W-:Y:S02]  /*2510*/  IADD3 R20, P0, PT, R22, R31, RZ ;  /* 0x0000001f16147210 */ /* 0x000fe40007f1e0ff */
[----:B------:R-:W3:Y:S02]  /*2520*/  LDG.E.CONSTANT R22, desc[UR6][R22.64] ;  /* 0x0000000616167981 */ /* 0x000ee4000c1e9900 */
[----:B------:R-:W-:-:S02]  /*2530*/  IADD3.X R21, PT, PT, R23, R29, RZ, P0, !PT ;  /* 0x0000001d17157210 */ /* 0x000fc400007fe4ff */
[----:B-1----:R-:W-:-:S03]  /*2540*/  IADD3 R36, P0, PT, R20, R31, RZ ;  /* 0x0000001f14247210 */ /* 0x002fc60007f1e0ff */
[----:B------:R-:W3:Y:S02]  /*2550*/  LDG.E.CONSTANT R20, desc[UR6][R20.64] ;  /* 0x0000000614147981 */ /* 0x000ee4000c1e9900 */
[----:B------:R-:W-:-:S05]  /*2560*/  IMAD.X R37, R21, 0x1, R29, P0 ;  /* 0x0000000115257824 */ /* 0x000fca00000e061d */
[----:B------:R-:W3:Y:S01]  /*2570*/  LDG.E.CONSTANT R27, desc[UR6][R36.64] ;  /* 0x00000006241b7981 */ /* 0x000ee2000c1e9900 */
[----:B----4-:R-:W-:Y:S01]  /*2580*/  FADD R30, R35, R30 ;  /* 0x0000001e231e7221 */ /* 0x010fe20000000000 */
[----:B------:R-:W-:-:S04]  /*2590*/  IADD3 R34, PT, PT, R34, 0x10, RZ ;  /* 0x0000001022227810 */ /* 0x000fc80007ffe0ff */
[----:B------:R-:W-:Y:S01]  /*25a0*/  ISETP.NE.AND P0, PT, R34, RZ, PT ;  /* 0x000000ff2200720c */ /* 0x000fe20003f05270 */
[----:B-----5:R-:W-:-:S04]  /*25b0*/  FADD R15, R30, R15 ;  /* 0x0000000f1e0f7221 */ /* 0x020fc80000000000 */
[----:B------:R-:W-:-:S04]  /*25c0*/  FADD R15, R15, R26 ;  /* 0x0000001a0f0f7221 */ /* 0x000fc80000000000 */
[----:B--2---:R-:W-:-:S04]  /*25d0*/  FADD R15, R15, R24 ;  /* 0x000000180f0f7221 */ /* 0x004fc80000000000 */
[----:B---3--:R-:W-:Y:S01]  /*25e0*/  FADD R15, R15, R22 ;  /* 0x000000160f0f7221 */ /* 0x008fe20000000000 */
[----:B------:R-:W-:Y:S02]  /*25f0*/  LEA R22, P1, R8, R32, 0x6 ;  /* 0x0000002008167211 */ /* 0x000fe400078230ff */
[----:B------:R-:W-:Y:S01]  /*2600*/  IADD3 R32, P2, PT, R36, R31, RZ ;  /* 0x0000001f24207210 */ /* 0x000fe20007f5e0ff */
[----:B------:R-:W-:Y:S02]  /*2610*/  FADD R20, R15, R20 ;  /* 0x000000140f147221 */ /* 0x000fe40000000000 */
[----:B------:R-:W-:Y:S01]  /*2620*/  IMAD.X R15, R33, 0x1, R28, P1 ;  /* 0x00000001210f7824 */ /* 0x000fe200008e061c */
[----:B------:R-:W-:Y:S01]  /*2630*/  IADD3.X R33, PT, PT, R37, R29, RZ, P2, !PT ;  /* 0x0000001d25217210 */ /* 0x000fe200017fe4ff */
[----:B------:R-:W-:Y:S01]  /*2640*/  FADD R21, R20, R27 ;  /* 0x0000001b14157221 */ /* 0x000fe20000000000 */
[----:B------:R-:W-:Y:S07]  /*2650*/  @P0 BRA `(.L_x_38) ;  /* 0xfffffff800ec0947 */ /* 0x000fee000383ffff */
[----:B------:R-:W-:Y:S01]  /*2660*/  IMAD.MOV.U32 R28, RZ, RZ, R22 ;  /* 0x000000ffff1c7224 */ /* 0x000fe200078e0016 */
[----:B------:R-:W-:-:S07]  /*2670*/  MOV R29, R15 ;  /* 0x0000000f001d7202 */ /* 0x000fce0000000f00 */
.L_x_37:
[----:B------:R-:W-:-:S13]  /*2680*/  ISETP.NE.AND P0, PT, R14, RZ, PT ;  /* 0x000000ff0e00720c */ /* 0x000fda0003f05270 */
[----:B------:R-:W-:Y:S05]  /*2690*/  @!P0 BRA `(.L_x_39) ;  /* 0x00000004002c8947 */ /* 0x000fea0003800000 */
[----:B------:R-:W-:Y:S02]  /*26a0*/  ISETP.GE.U32.AND P1, PT, R14, 0x8, PT ;  /* 0x000000080e00780c */ /* 0x000fe40003f26070 */
[----:B------:R-:W-:-:S04]  /*26b0*/  LOP3.LUT R20, R5, 0x7, RZ, 0xc0, !PT ;  /* 0x0000000705147812 */ /* 0x000fc800078ec0ff */
[----:B------:R-:W-:-:S07]  /*26c0*/  ISETP.NE.AND P0, PT, R20, RZ, PT ;  /* 0x000000ff1400720c */ /* 0x000fce0003f05270 */
[----:B------:R-:W-:Y:S06]  /*26d0*/  @!P1 BRA `(.L_x_40) ;  /* 0x0000000000889947 */ /* 0x000fec0003800000 */
[C---:B------:R-:W-:Y:S01]  /*26e0*/  IMAD.SHL.U32 R35, R8.reuse, 0x4, RZ ;  /* 0x0000000408237824 */ /* 0x040fe200078e00ff */
[----:B------:R-:W-:Y:S01]  /*26f0*/  SHF.L.U64.HI R37, R8, 0x2, R9 ;  /* 0x0000000208257819 */ /* 0x000fe20000010209 */
[----:B------:R0:W2:Y:S03]  /*2700*/  LDG.E.CONSTANT R34, desc[UR6][R28.64] ;  /* 0x000000061c227981 */ /* 0x0000a6000c1e9900 */
[----:B------:R-:W-:-:S04]  /*2710*/  IADD3 R26, P1, PT, R28, R35, RZ ;  /* 0x000000231c1a7210 */ /* 0x000fc80007f3e0ff */
[----:B------:R-:W-:Y:S02]  /*2720*/  IADD3.X R27, PT, PT, R29, R37, RZ, P1, !PT ;  /* 0x000000251d1b7210 */ /* 0x000fe40000ffe4ff */
[----:B------:R-:W-:-:S03]  /*2730*/  IADD3 R24, P1, PT, R26, R35, RZ ;  /* 0x000000231a187210 */ /* 0x000fc60007f3e0ff */
[----:B------:R-:W3:Y:S02]  /*2740*/  LDG.E.CONSTANT R26, desc[UR6][R26.64] ;  /* 0x000000061a1a7981 */ /* 0x000ee4000c1e9900 */
[----:B------:R-:W-:Y:S01]  /*2750*/  IMAD.X R25, R27, 0x1, R37, P1 ;  /* 0x000000011b197824 */ /* 0x000fe200008e0625 */
[----:B------:R-:W-:-:S04]  /*2760*/  IADD3 R14, P1, PT, R24, R35, RZ ;  /* 0x00000023180e7210 */ /* 0x000fc80007f3e0ff */
[----:B------:R-:W-:Y:S01]  /*2770*/  IADD3.X R15, PT, PT, R25, R37, RZ, P1, !PT ;  /* 0x00000025190f7210 */ /* 0x000fe20000ffe4ff */
[----:B------:R-:W4:Y:S01]  /*2780*/  LDG.E.CONSTANT R24, desc[UR6][R24.64] ;  /* 0x0000000618187981 */ /* 0x000f22000c1e9900 */
[----:B------:R-:W-:-:S03]  /*2790*/  IADD3 R22, P1, PT, R14, R35, RZ ;  /* 0x000000230e167210 */ /* 0x000fc60007f3e0ff */
[----:B------:R-:W5:Y:S02]  /*27a0*/  LDG.E.CONSTANT R14, desc[UR6][R14.64] ;  /* 0x000000060e0e7981 */ /* 0x000f64000c1e9900 */
[----:B------:R-:W-:Y:S01]  /*27b0*/  IMAD.X R23, R15, 0x1, R37, P1 ;  /* 0x000000010f177824 */ /* 0x000fe200008e0625 */
[----:B------:R-:W-:-:S04]  /*27c0*/  IADD3 R30, P1, PT, R22, R35, RZ ;  /* 0x00000023161e7210 */ /* 0x000fc80007f3e0ff */
[----:B------:R-:W-:Y:S01]  /*27d0*/  IADD3.X R31, PT, PT, R23, R37, RZ, P1, !PT ;  /* 0x00000025171f7210 */ /* 0x000fe20000ffe4ff */
[----:B------:R-:W5:Y:S01]  /*27e0*/  LDG.E.CONSTANT R22, desc[UR6][R22.64] ;  /* 0x0000000616167981 */ /* 0x000f62000c1e9900 */
[----:B------:R-:W-:-:S03]  /*27f0*/  IADD3 R32, P1, PT, R30, R35, RZ ;  /* 0x000000231e207210 */ /* 0x000fc60007f3e0ff */
[----:B------:R-:W5:Y:S02]  /*2800*/  LDG.E.CONSTANT R30, desc[UR6][R30.64] ;  /* 0x000000061e1e7981 */ /* 0x000f64000c1e9900 */
[----:B------:R-:W-:Y:S01]  /*2810*/  IMAD.X R33, R31, 0x1, R37, P1 ;  /* 0x000000011f217824 */ /* 0x000fe200008e0625 */
[----:B0-----:R-:W-:-:S04]  /*2820*/  IADD3 R28, P1, PT, R32, R35, RZ ;  /* 0x00000023201c7210 */ /* 0x001fc80007f3e0ff */
[----:B------:R-:W-:Y:S01]  /*2830*/  IADD3.X R29, PT, PT, R33, R37, RZ, P1, !PT ;  /* 0x00000025211d7210 */ /* 0x000fe20000ffe4ff */
[----:B------:R-:W5:Y:S04]  /*2840*/  LDG.E.CONSTANT R32, desc[UR6][R32.64] ;  /* 0x0000000620207981 */ /* 0x000f68000c1e9900 */
[----:B------:R0:W5:Y:S02]  /*2850*/  LDG.E.CONSTANT R25, desc[UR6][R28.64] ;  /* 0x000000061c197981 */ /* 0x000164000c1e9900 */
[----:B0-----:R-:W-:-:S05]  /*2860*/  IADD3 R28, P1, PT, R28, R35, RZ ;  /* 0x000000231c1c7210 */ /* 0x001fca0007f3e0ff */
[----:B------:R-:W-:Y:S02]  /*2870*/  IMAD.X R29, R29, 0x1, R37, P1 ;  /* 0x000000011d1d7824 */ /* 0x000fe400008e0625 */
[----:B--2---:R-:W-:-:S04]  /*2880*/  FADD R21, R21, R34 ;  /* 0x0000002215157221 */ /* 0x004fc80000000000 */
[----:B---3--:R-:W-:-:S04]  /*2890*/  FADD R21, R21, R26 ;  /* 0x0000001a15157221 */ /* 0x008fc80000000000 */
[----:B----4-:R-:W-:-:S04]  /*28a0*/  FADD R21, R21, R24 ;  /* 0x0000001815157221 */ /* 0x010fc80000000000 */
[----:B-----5:R-:W-:-:S04]  /*28b0*/  FADD R21, R21, R14 ;  /* 0x0000000e15157221 */ /* 0x020fc80000000000 */
[----:B------:R-:W-:-:S04]  /*28c0*/  FADD R21, R21, R22 ;  /* 0x0000001615157221 */ /* 0x000fc80000000000 */
[----:B------:R-:W-:-:S04]  /*28d0*/  FADD R21, R21, R30 ;  /* 0x0000001e15157221 */ /* 0x000fc80000000000 */
[----:B------:R-:W-:-:S04]  /*28e0*/  FADD R14, R21, R32 ;  /* 0x00000020150e7221 */ /* 0x000fc80000000000 */
[----:B------:R-:W-:-:S07]  /*28f0*/  FADD R21, R14, R25 ;  /* 0x000000190e157221 */ /* 0x000fce0000000000 */
.L_x_40:
[----:B------:R-:W-:Y:S05]  /*2900*/  @!P0 BRA `(.L_x_39) ;  /* 0x0000000000908947 */ /* 0x000fea0003800000 */
[----:B------:R-:W-:Y:S02]  /*2910*/  ISETP.GE.U32.AND P1, PT, R20, 0x4, PT ;  /* 0x000000041400780c */ /* 0x000fe40003f26070 */
[----:B------:R-:W-:-:S04]  /*2920*/  LOP3.LUT R30, R5, 0x3, RZ, 0xc0, !PT ;  /* 0x00000003051e7812 */ /* 0x000fc800078ec0ff */
[----:B------:R-:W-:-:S07]  /*2930*/  ISETP.NE.AND P0, PT, R30, RZ, PT ;  /* 0x000000ff1e00720c */ /* 0x000fce0003f05270 */
[----:B------:R-:W-:Y:S06]  /*2940*/  @!P1 BRA `(.L_x_41) ;  /* 0x0000000000509947 */ /* 0x000fec0003800000 */
[C---:B------:R-:W-:Y:S01]  /*2950*/  SHF.L.U32 R33, R8.reuse, 0x2, RZ ;  /* 0x0000000208217819 */ /* 0x040fe200000006ff */
[----:B------:R-:W-:Y:S01]  /*2960*/  IMAD.MOV.U32 R27, RZ, RZ, R29 ;  /* 0x000000ffff1b7224 */ /* 0x000fe200078e001d */
[----:B------:R-:W-:Y:S02]  /*2970*/  SHF.L.U64.HI R31, R8, 0x2, R9 ;  /* 0x00000002081f7819 */ /* 0x000fe40000010209 */
[----:B------:R-:W-:Y:S02]  /*2980*/  IADD3 R24, P1, PT, R28, R33, RZ ;  /* 0x000000211c187210 */ /* 0x000fe40007f3e0ff */
[----:B------:R-:W-:-:S03]  /*2990*/  MOV R26, R28 ;  /* 0x0000001c001a7202 */ /* 0x000fc60000000f00 */
[--C-:B------:R-:W-:Y:S01]  /*29a0*/  IMAD.X R25, R29, 0x1, R31.reuse, P1 ;  /* 0x000000011d197824 */ /* 0x100fe200008e061f */
[----:B------:R-:W-:Y:S02]  /*29b0*/  IADD3 R14, P1, PT, R24, R33, RZ ;  /* 0x00000021180e7210 */ /* 0x000fe40007f3e0ff */
[----:B------:R-:W2:Y:S02]  /*29c0*/  LDG.E.CONSTANT R26, desc[UR6][R26.64] ;  /* 0x000000061a1a7981 */ /* 0x000ea4000c1e9900 */
[----:B------:R-:W-:Y:S02]  /*29d0*/  IADD3.X R15, PT, PT, R25, R31, RZ, P1, !PT ;  /* 0x0000001f190f7210 */ /* 0x000fe40000ffe4ff */
[-C--:B------:R-:W-:Y:S01]  /*29e0*/  IADD3 R22, P1, PT, R14, R33.reuse, RZ ;  /* 0x000000210e167210 */ /* 0x080fe20007f3e0ff */
[----:B------:R-:W3:Y:S04]  /*29f0*/  LDG.E.CONSTANT R24, desc[UR6][R24.64] ;  /* 0x0000000618187981 */ /* 0x000ee8000c1e9900 */
[----:B------:R-:W-:Y:S01]  /*2a00*/  IMAD.X R23, R15, 0x1, R31, P1 ;  /* 0x000000010f177824 */ /* 0x000fe200008e061f */
[----:B------:R-:W4:Y:S04]  /*2a10*/  LDG.E.CONSTANT R14, desc[UR6][R14.64] ;  /* 0x000000060e0e7981 */ /* 0x000f28000c1e9900 */
[----:B------:R-:W5:Y:S01]  /*2a20*/  LDG.E.CONSTANT R20, desc[UR6][R22.64] ;  /* 0x0000000616147981 */ /* 0x000f62000c1e9900 */
[----:B------:R-:W-:-:S04]  /*2a30*/  IADD3 R28, P1, PT, R22, R33, RZ ;  /* 0x00000021161c7210 */ /* 0x000fc80007f3e0ff */
[----:B------:R-:W-:Y:S01]  /*2a40*/  IADD3.X R29, PT, PT, R23, R31, RZ, P1, !PT ;  /* 0x0000001f171d7210 */ /* 0x000fe20000ffe4ff */
[----:B--2---:R-:W-:-:S04]  /*2a50*/  FADD R21, R21, R26 ;  /* 0x0000001a15157221 */ /* 0x004fc80000000000 */
[----:B---3--:R-:W-:-:S04]  /*2a60*/  FADD R21, R21, R24 ;  /* 0x0000001815157221 */ /* 0x008fc80000000000 */
[----:B----4-:R-:W-:-:S04]  /*2a70*/  FADD R21, R21, R14 ;  /* 0x0000000e15157221 */ /* 0x010fc80000000000 */
[----:B-----5:R-:W-:-:S07]  /*2a80*/  FADD R21, R21, R20 ;  /* 0x0000001415157221 */ /* 0x020fce0000000000 */
.L_x_41:
[----:B------:R-:W-:Y:S05]  /*2a90*/  @!P0 BRA `(.L_x_39) ;  /* 0x00000000002c8947 */ /* 0x000fea0003800000 */
[----:B------:R-:W-:Y:S01]  /*2aa0*/  IMAD.MOV R30, RZ, RZ, -R30 ;  /* 0x000000ffff1e7224 */ /* 0x000fe200078e0a1e */
[----:B------:R-:W-:-:S07]  /*2ab0*/  SHF.L.U64.HI R20, R8, 0x2, R9 ;  /* 0x0000000208147819 */ /* 0x000fce0000010209 */
.L_x_42:
[----:B------:R-:W-:Y:S01]  /*2ac0*/  MOV R14, R28 ;  /* 0x0000001c000e7202 */ /* 0x000fe20000000f00 */
[----:B------:R-:W-:-:S05]  /*2ad0*/  IMAD.MOV.U32 R15, RZ, RZ, R29 ;  /* 0x000000ffff0f7224 */ /* 0x000fca00078e001d */
[----:B------:R-:W2:Y:S01]  /*2ae0*/  LDG.E.CONSTANT R14, desc[UR6][R14.64] ;  /* 0x000000060e0e7981 */ /* 0x000ea2000c1e9900 */
[----:B------:R-:W-:Y:S02]  /*2af0*/  IADD3 R30, PT, PT, R30, 0x1, RZ ;  /* 0x000000011e1e7810 */ /* 0x000fe40007ffe0ff */
[----:B------:R-:W-:Y:S02]  /*2b00*/  LEA R28, P1, R8, R28, 0x2 ;  /* 0x0000001c081c7211 */ /* 0x000fe400078210ff */
[----:B------:R-:W-:-:S03]  /*2b10*/  ISETP.NE.AND P0, PT, R30, RZ, PT ;  /* 0x000000ff1e00720c */ /* 0x000fc60003f05270 */
[----:B------:R-:W-:Y:S02]  /*2b20*/  IMAD.X R29, R29, 0x1, R20, P1 ;  /* 0x000000011d1d7824 */ /* 0x000fe400008e0614 */
[----:B--2---:R-:W-:-:S08]  /*2b30*/  FADD R21, R14, R21 ;  /* 0x000000150e157221 */ /* 0x004fd00000000000 */
[----:B------:R-:W-:Y:S05]  /*2b40*/  @P0 BRA `(.L_x_42) ;  /* 0xfffffffc00dc0947 */ /* 0x000fea000383ffff */
.L_x_39:
[----:B------:R-:W0:Y:S01]  /*2b50*/  LDC R14, c[0x0][0x394] ;  /* 0x0000e500ff0e7b82 */ /* 0x000e220000000800 */
[----:B------:R-:W-:-:S05]  /*2b60*/  IADD3 R15, PT, PT, R2, -0x1, R5 ;  /* 0xffffffff020f7810 */ /* 0x000fca0007ffe005 */
[----:B------:R-:W-:-:S04]  /*2b70*/  IMAD.WIDE.U32 R24, R15, R8, RZ ;  /* 0x000000080f187225 */ /* 0x000fc800078e00ff */
[----:B------:R-:W-:Y:S01]  /*2b80*/  IMAD R15, R15, R9, R25 ;  /* 0x000000090f0f7224 */ /* 0x000fe200078e0219 */
[----:B------:R-:W-:-:S04]  /*2b90*/  LEA R22, P1, R24, R16, 0x2 ;  /* 0x0000001018167211 */ /* 0x000fc800078210ff */
[----:B------:R-:W-:Y:S01]  /*2ba0*/  LEA.HI.X R23, R24, R17, R15, 0x2, P1 ;  /* 0x0000001118177211 */ /* 0x000fe200008f140f */
[----:B------:R-:W-:-:S05]  /*2bb0*/  FMUL R15, R21, R4 ;  /* 0x00000004150f7220 */ /* 0x000fca0000400000 */
[----:B------:R1:W-:Y:S01]  /*2bc0*/  STG.E desc[UR6][R22.64], R15 ;  /* 0x0000000f16007986 */ /* 0x0003e2000c101906 */
[----:B0-----:R-:W-:-:S13]  /*2bd0*/  ISETP.GE.AND P0, PT, R3, R14, PT ;  /* 0x0000000e0300720c */ /* 0x001fda0003f06270 */
[----:B-1----:R-:W-:Y:S05]  /*2be0*/  @P0 EXIT ;  /* 0x000000000000094d */ /* 0x002fea0003800000 */
[C---:B------:R-:W-:Y:S01]  /*2bf0*/  IADD3 R20, PT, PT, -R3.reuse, R14, RZ ;  /* 0x0000000e03147210 */ /* 0x040fe20007ffe1ff */
[C---:B------:R-:W-:Y:S01]  /*2c00*/  IMAD.WIDE.U32 R22, R3.reuse, R8, RZ ;  /* 0x0000000803167225 */ /* 0x040fe200078e00ff */
[----:B------:R-:W-:Y:S02]  /*2c10*/  BSSY.RECONVERGENT B0, `(.L_x_43) ;  /* 0x0000030000007945 */ /* 0x000fe40003800200 */
[----:B------:R-:W-:Y:S01]  /*2c20*/  LOP3.LUT P0, R20, R20, 0x3, RZ, 0xc0, !PT ;  /* 0x0000000314147812 */ /* 0x000fe2000780c0ff */
[----:B------:R-:W-:Y:S02]  /*2c30*/  IMAD.SHL.U32 R25, R22, 0x4, RZ ;  /* 0x0000000416197824 */ /* 0x000fe400078e00ff */
[----:B------:R-:W-:-:S03]  /*2c40*/  IMAD R23, R3, R9, R23 ;  /* 0x0000000903177224 */ /* 0x000fc600078e0217 */
[----:B------:R-:W-:Y:S02]  /*2c50*/  IADD3 R6, P2, PT, R25, R6, RZ ;  /* 0x0000000619067210 */ /* 0x000fe40007f5e0ff */
[----:B------:R-:W-:Y:S02]  /*2c60*/  SHF.L.U64.HI R22, R22, 0x2, R23 ;  /* 0x0000000216167819 */ /* 0x000fe40000010217 */
[----:B------:R-:W-:-:S03]  /*2c70*/  IADD3 R15, P1, PT, R16, R25, RZ ;  /* 0x00000019100f7210 */ /* 0x000fc60007f3e0ff */
[----:B------:R-:W-:Y:S01]  /*2c80*/  IMAD.X R7, R22, 0x1, R7, P2 ;  /* 0x0000000116077824 */ /* 0x000fe200010e0607 */
[----:B------:R-:W-:Y:S01]  /*2c90*/  IADD3.X R16, PT, PT, R17, R22, RZ, P1, !PT ;  /* 0x0000001611107210 */ /* 0x000fe20000ffe4ff */
[----:B------:R-:W-:Y:S08]  /*2ca0*/  @!P0 BRA `(.L_x_44) ;  /* 0x0000000000988947 */ /* 0x000ff00003800000 */
[----:B------:R-:W0:Y:S01]  /*2cb0*/  LDCU.64 UR8, c[0x0][0x3a0] ;  /* 0x00007400ff0877ac */ /* 0x000e220008000a00 */
[----:B------:R-:W-:Y:S01]  /*2cc0*/  IMAD.WIDE R6, R0, 0x4, RZ ;  /* 0x0000000400067825 */ /* 0x000fe200078e02ff */
[-C--:B------:R-:W-:Y:S01]  /*2cd0*/  IADD3 R0, P1, PT, R11, R18.reuse, RZ ;  /* 0x000000120b007210 */ /* 0x080fe20007f3e0ff */
[----:B------:R-:W-:Y:S01]  /*2ce0*/  BSSY.RECONVERGENT B1, `(.L_x_45) ;  /* 0x000001c000017945 */ /* 0x000fe20003800200 */
[----:B------:R-:W-:Y:S01]  /*2cf0*/  IADD3 R18, P0, PT, R25, R18, RZ ;  /* 0x0000001219127210 */ /* 0x000fe20007f1e0ff */
[----:B------:R-:W-:Y:S01]  /*2d00*/  IMAD.MOV.U32 R16, RZ, RZ, R7 ;  /* 0x000000ffff107224 */ /* 0x000fe200078e0007 */
[----:B------:R-:W-:Y:S02]  /*2d10*/  IADD3.X R23, PT, PT, R10, R19, RZ, P1, !PT ;  /* 0x000000130a177210 */ /* 0x000fe40000ffe4ff */
[----:B------:R-:W-:Y:S01]  /*2d20*/  MOV R17, R6 ;  /* 0x0000000600117202 */ /* 0x000fe20000000f00 */
[----:B------:R-:W-:Y:S01]  /*2d30*/  IMAD.X R19, R22, 0x1, R19, P0 ;  /* 0x0000000116137824 */ /* 0x000fe200000e0613 */
[----:B------:R-:W-:-:S02]  /*2d40*/  IADD3 R20, PT, PT, -R20, RZ, RZ ;  /* 0x000000ff14147210 */ /* 0x000fc40007ffe1ff */
[----:B------:R-:W-:Y:S02]  /*2d50*/  SHF.L.U64.HI R27, R8, 0x2, R9 ;  /* 0x00000002081b7819 */ /* 0x000fe40000010209 */
[----:B0-----:R-:W-:-:S04]  /*2d60*/  IADD3 R24, P2, PT, R25, UR8, RZ ;  /* 0x0000000819187c10 */ /* 0x001fc8000ff5e0ff */
[----:B------:R-:W-:-:S09]  /*2d70*/  IADD3.X R25, PT, PT, R22, UR9, RZ, P2, !PT ;  /* 0x0000000916197c10 */ /* 0x000fd200097fe4ff */
.L_x_46:
[C---:B------:R-:W-:Y:S02]  /*2d80*/  IADD3 R12, P0, PT, R17.reuse, R18, RZ ;  /* 0x00000012110c7210 */ /* 0x040fe40007f1e0ff */
[----:B------:R-:W-:-:S03]  /*2d90*/  IADD3 R10, P1, PT, R17, R0, RZ ;  /* 0x00000000110a7210 */ /* 0x000fc60007f3e0ff */
[C---:B------:R-:W-:Y:S01]  /*2da0*/  IMAD.X R13, R16.reuse, 0x1, R19, P0 ;  /* 0x00000001100d7824 */ /* 0x040fe200000e0613 */
[----:B------:R-:W-:-:S04]  /*2db0*/  IADD3.X R11, PT, PT, R16, R23, RZ, P1, !PT ;  /* 0x00000017100b7210 */ /* 0x000fc80000ffe4ff */
[----:B------:R-:W2:Y:S04]  /*2dc0*/  LDG.E.CONSTANT R12, desc[UR6][R12.64] ;  /* 0x000000060c0c7981 */ /* 0x000ea8000c1e9900 */
[----:B------:R-:W3:Y:S01]  /*2dd0*/  LDG.E.CONSTANT R10, desc[UR6][R10.64] ;  /* 0x000000060a0a7981 */ /* 0x000ee2000c1e9900 */
[----:B0-----:R-:W-:Y:S01]  /*2de0*/  IADD3 R6, P0, PT, R17, R24, RZ ;  /* 0x0000001811067210 */ /* 0x001fe20007f1e0ff */
[----:B------:R-:W-:Y:S01]  /*2df0*/  VIADD R3, R3, 0x1 ;  /* 0x0000000103037836 */ /* 0x000fe20000000000 */
[----:B------:R-:W-:Y:S02]  /*2e00*/  IADD3 R20, PT, PT, R20, 0x1, RZ ;  /* 0x0000000114147810 */ /* 0x000fe40007ffe0ff */
[----:B------:R-:W-:Y:S01]  /*2e10*/  LEA R17, P1, R8, R17, 0x2 ;  /* 0x0000001108117211 */ /* 0x000fe200078210ff */
[----:B------:R-:W-:Y:S01]  /*2e20*/  IMAD.X R7, R16, 0x1, R25, P0 ;  /* 0x0000000110077824 */ /* 0x000fe200000e0619 */
[----:B------:R-:W-:-:S02]  /*2e30*/  ISETP.NE.AND P0, PT, R20, RZ, PT ;  /* 0x000000ff1400720c */ /* 0x000fc40003f05270 */
[----:B------:R-:W-:Y:S01]  /*2e40*/  IADD3.X R16, PT, PT, R16, R27, RZ, P1, !PT ;  /* 0x0000001b10107210 */ /* 0x000fe20000ffe4ff */
[----:B--2---:R-:W-:-:S04]  /*2e50*/  FADD R21, R12, R21 ;  /* 0x000000150c157221 */ /* 0x004fc80000000000 */
[----:B---3--:R-:W-:-:S04]  /*2e60*/  FADD R21, R21, -R10 ;  /* 0x8000000a15157221 */ /* 0x008fc80000000000 */
[----:B------:R-:W-:-:S05]  /*2e70*/  FMUL R15, R21, R4 ;  /* 0x00000004150f7220 */ /* 0x000fca0000400000 */
[----:B------:R0:W-:Y:S01]  /*2e80*/  STG.E desc[UR6][R6.64], R15 ;  /* 0x0000000f06007986 */ /* 0x0001e2000c101906 */
[----:B------:R-:W-:Y:S05]  /*2e90*/  @P0 BRA `(.L_x_46) ;  /* 0xfffffffc00b80947 */ /* 0x000fea000383ffff */
[----:B------:R-:W-:Y:S05]  /*2ea0*/  BSYNC.RECONVERGENT B1 ;  /* 0x0000000000017941 */ /* 0x000fea0003800200 */
.L_x_45:
[C---:B0-----:R-:W-:Y:S02]  /*2eb0*/  IADD3 R6, P0, PT, R17.reuse, R18, RZ ;  /* 0x0000001211067210 */ /* 0x041fe40007f1e0ff */
[C---:B------:R-:W-:Y:S02]  /*2ec0*/  IADD3 R12, P1, PT, R17.reuse, R0, RZ ;  /* 0x00000000110c7210 */ /* 0x040fe40007f3e0ff */
[----:B------:R-:W-:Y:S01]  /*2ed0*/  IADD3 R15, P2, PT, R17, R24, RZ ;  /* 0x00000018110f7210 */ /* 0x000fe20007f5e0ff */
[C---:B------:R-:W-:Y:S01]  /*2ee0*/  IMAD.X R7, R16.reuse, 0x1, R19, P0 ;  /* 0x0000000110077824 */ /* 0x040fe200000e0613 */
[----:B------:R-:W-:-:S03]  /*2ef0*/  IADD3.X R13, PT, PT, R16, R23, RZ, P1, !PT ;  /* 0x00000017100d7210 */ /* 0x000fc60000ffe4ff */
[----:B------:R-:W-:-:S08]  /*2f00*/  IMAD.X R16, R16, 0x1, R25, P2 ;  /* 0x0000000110107824 */ /* 0x000fd000010e0619 */
.L_x_44:
[----:B------:R-:W-:Y:S05]  /*2f10*/  BSYNC.RECONVERGENT B0 ;  /* 0x0000000000007941 */ /* 0x000fea0003800200 */
.L_x_43:
[----:B------:R-:W-:-:S04]  /*2f20*/  IADD3 R2, PT, PT, R5, R2, -R14 ;  /* 0x0000000205027210 */ /* 0x000fc80007ffe80e */
[----:B------:R-:W-:-:S13]  /*2f30*/  ISETP.GT.U32.AND P0, PT, R2, -0x4, PT ;  /* 0xfffffffc0200780c */ /* 0x000fda0003f04070 */
[----:B------:R-:W-:Y:S05]  /*2f40*/  @P0 EXIT ;  /* 0x000000000000094d */ /* 0x000fea0003800000 */
[----:B------:R-:W-:Y:S01]  /*2f50*/  HFMA2 R17, -RZ, RZ, 0, 0 ;  /* 0x00000000ff117431 */ /* 0x000fe200000001ff */
[C-C-:B------:R-:W-:Y:S01]  /*2f60*/  SHF.L.U64.HI R0, R8.reuse, 0x4, R9.reuse ;  /* 0x0000000408007819 */ /* 0x140fe20000010209 */
[----:B------:R-:W-:Y:S01]  /*2f70*/  IMAD.MOV.U32 R5, RZ, RZ, RZ ;  /* 0x000000ffff057224 */ /* 0x000fe200078e00ff */
[C---:B------:R-:W-:Y:S02]  /*2f80*/  SHF.L.U64.HI R9, R8.reuse, 0x2, R9 ;  /* 0x0000000208097819 */ /* 0x040fe40000010209 */
[----:B------:R-:W-:-:S07]  /*2f90*/  SHF.L.U32 R2, R8, 0x2, RZ ;  /* 0x0000000208027819 */ /* 0x000fce00000006ff */
.L_x_47:
[-C--:B------:R-:W-:Y:S02]  /*2fa0*/  IADD3 R26, P0, PT, R6, R5.reuse, RZ ;  /* 0x00000005061a7210 */ /* 0x080fe40007f1e0ff */
[----:B------:R-:W-:-:S03]  /*2fb0*/  IADD3 R28, P1, PT, R12, R5, RZ ;  /* 0x000000050c1c7210 */ /* 0x000fc60007f3e0ff */
[----:B0-----:R-:W-:Y:S01]  /*2fc0*/  IMAD.X R27, R7, 0x1, R17, P0 ;  /* 0x00000001071b7824 */ /* 0x001fe200000e0611 */
[-C--:B------:R-:W-:Y:S02]  /*2fd0*/  IADD3 R24, P0, PT, R26, R2.reuse, RZ ;  /* 0x000000021a187210 */ /* 0x080fe40007f1e0ff */
[----:B------:R-:W-:Y:S02]  /*2fe0*/  IADD3.X R29, PT, PT, R13, R17, RZ, P1, !PT ;  /* 0x000000110d1d7210 */ /* 0x000fe40000ffe4ff */
[----:B------:R0:W2:Y:S01]  /*2ff0*/  LDG.E.CONSTANT R20, desc[UR6][R26.64] ;  /* 0x000000061a147981 */ /* 0x0000a2000c1e9900 */
[----:B------:R-:W-:Y:S01]  /*3000*/  IADD3 R10, P1, PT, R28, R2, RZ ;  /* 0x000000021c0a7210 */ /* 0x000fe20007f3e0ff */
[----:B------:R-:W-:Y:S02]  /*3010*/  IMAD.X R25, R27, 0x1, R9, P0 ;  /* 0x000000011b197824 */ /* 0x000fe400000e0609 */
[----:B------:R-:W3:Y:S01]  /*3020*/  LDG.E.CONSTANT R28, desc[UR6][R28.64] ;  /* 0x000000061c1c7981 */ /* 0x000ee2000c1e9900 */
[----:B------:R-:W-:-:S02]  /*3030*/  IADD3.X R11, PT, PT, R29, R9, RZ, P1, !PT ;  /* 0x000000091d0b7210 */ /* 0x000fc40000ffe4ff */
[-C--:B------:R-:W-:Y:S02]  /*3040*/  IADD3 R18, P0, PT, R24, R2.reuse, RZ ;  /* 0x0000000218127210 */ /* 0x080fe40007f1e0ff */
[----:B------:R-:W4:Y:S01]  /*3050*/  LDG.E.CONSTANT R24, desc[UR6][R24.64] ;  /* 0x0000000618187981 */ /* 0x000f22000c1e9900 */
[-C--:B------:R-:W-:Y:S02]  /*3060*/  IADD3 R22, P1, PT, R10, R2.reuse, RZ ;  /* 0x000000020a167210 */ /* 0x080fe40007f3e0ff */
[--C-:B------:R-:W-:Y:S01]  /*3070*/  IMAD.X R19, R25, 0x1, R9.reuse, P0 ;  /* 0x0000000119137824 */ /* 0x100fe200000e0609 */
[----:B------:R-:W5:Y:S01]  /*3080*/  LDG.E.CONSTANT R33, desc[UR6][R10.64] ;  /* 0x000000060a217981 */ /* 0x000f62000c1e9900 */
[-C--:B0-----:R-:W-:Y:S02]  /*3090*/  IADD3 R26, P0, PT, R18, R2.reuse, RZ ;  /* 0x00000002121a7210 */ /* 0x081fe40007f1e0ff */
[----:B------:R-:W-:Y:S01]  /*30a0*/  IADD3.X R23, PT, PT, R11, R9, RZ, P1, !PT ;  /* 0x000000090b177210 */ /* 0x000fe20000ffe4ff */
[----:B------:R-:W5:Y:S01]  /*30b0*/  LDG.E.CONSTANT R18, desc[UR6][R18.64] ;  /* 0x0000000612127981 */ /* 0x000f62000c1e9900 */
[----:B------:R-:W-:Y:S01]  /*30c0*/  IADD3 R30, P1, PT, R22, R2, RZ ;  /* 0x00000002161e7210 */ /* 0x000fe20007f3e0ff */
[----:B------:R-:W-:-:S02]  /*30d0*/  IMAD.X R27, R19, 0x1, R9, P0 ;  /* 0x00000001131b7824 */ /* 0x000fc400000e0609 */
[----:B------:R-:W5:Y:S01]  /*30e0*/  LDG.E.CONSTANT R22, desc[UR6][R22.64] ;  /* 0x0000000616167981 */ /* 0x000f62000c1e9900 */
[----:B------:R-:W-:-:S03]  /*30f0*/  IADD3.X R31, PT, PT, R23, R9, RZ, P1, !PT ;  /* 0x00000009171f7210 */ /* 0x000fc60000ffe4ff */
[----:B------:R0:W5:Y:S04]  /*3100*/  LDG.E.CONSTANT R26, desc[UR6][R26.64] ;  /* 0x000000061a1a7981 */ /* 0x000168000c1e9900 */
[----:B------:R-:W5:Y:S01]  /*3110*/  LDG.E.CONSTANT R30, desc[UR6][R30.64] ;  /* 0x000000061e1e7981 */ /* 0x000f62000c1e9900 */
[----:B------:R-:W-:Y:S02]  /*3120*/  VIADD R3, R3, 0x4 ;  /* 0x0000000403037836 */ /* 0x000fe40000000000 */
[----:B--2---:R-:W-:-:S04]  /*3130*/  FADD R21, R20, R21 ;  /* 0x0000001514157221 */ /* 0x004fc80000000000 */
[----:B---3--:R-:W-:-:S04]  /*3140*/  FADD R21, R21, -R28 ;  /* 0x8000001c15157221 */ /* 0x008fc80000000000 */
[C---:B0-----:R-:W-:Y:S01]  /*3150*/  FMUL R27, R21.reuse, R4 ;  /* 0x00000004151b7220 */ /* 0x041fe20000400000 */
[----:B----4-:R-:W-:-:S04]  /*3160*/  FADD R24, R21, R24 ;  /* 0x0000001815187221 */ /* 0x010fc80000000000 */
[----:B-----5:R-:W-:Y:S01]  /*3170*/  FADD R33, R24, -R33 ;  /* 0x8000002118217221 */ /* 0x020fe20000000000 */
[-C--:B------:R-:W-:Y:S02]  /*3180*/  IADD3 R24, P0, PT, R15, R5.reuse, RZ ;  /* 0x000000050f187210 */ /* 0x080fe40007f1e0ff */
[----:B------:R-:W-:Y:S01]  /*3190*/  LEA R5, P1, R8, R5, 0x4 ;  /* 0x0000000508057211 */ /* 0x000fe200078220ff */
[C---:B------:R-:W-:Y:S01]  /*31a0*/  FADD R11, R33.reuse, R18 ;  /* 0x00000012210b7221 */ /* 0x040fe20000000000 */
[----:B------:R-:W-:Y:S01]  /*31b0*/  FMUL R33, R33, R4 ;  /* 0x0000000421217220 */ /* 0x000fe20000400000 */
[----:B------:R-:W-:Y:S01]  /*31c0*/  IMAD.X R25, R16, 0x1, R17, P0 ;  /* 0x0000000110197824 */ /* 0x000fe200000e0611 */
[----:B------:R-:W-:Y:S01]  /*31d0*/  IADD3 R10, P0, PT, R24, R2, RZ ;  /* 0x00000002180a7210 */ /* 0x000fe20007f1e0ff */
[----:B------:R-:W-:Y:S01]  /*31e0*/  FADD R29, R11, -R22 ;  /* 0x800000160b1d7221 */ /* 0x000fe20000000000 */
[----:B------:R-:W-:Y:S02]  /*31f0*/  IADD3.X R17, PT, PT, R17, R0, RZ, P1, !PT ;  /* 0x0000000011117210 */ /* 0x000fe40000ffe4ff */
[----:B------:R-:W-:Y:S01]  /*3200*/  IADD3.X R11, PT, PT, R25, R9, RZ, P0, !PT ;  /* 0x00000009190b7210 */ /* 0x000fe200007fe4ff */
[C---:B------:R-:W-:Y:S01]  /*3210*/  FADD R21, R29.reuse, R26 ;  /* 0x0000001a1d157221 */ /* 0x040fe20000000000 */
[----:B------:R-:W-:Y:S01]  /*3220*/  IADD3 R18, P0, PT, R10, R2, RZ ;  /* 0x000000020a127210 */ /* 0x000fe20007f1e0ff */
[----:B------:R-:W-:Y:S01]  /*3230*/  FMUL R29, R29, R4 ;  /* 0x000000041d1d7220 */ /* 0x000fe20000400000 */
[----:B------:R0:W-:Y:S01]  /*3240*/  STG.E desc[UR6][R24.64], R27 ;  /* 0x0000001b18007986 */ /* 0x0001e2000c101906 */
[----:B------:R-:W-:-:S02]  /*3250*/  FADD R21, R21, -R30 ;  /* 0x8000001e15157221 */ /* 0x000fc40000000000 */
[----:B------:R-:W-:Y:S01]  /*3260*/  IMAD.X R19, R11, 0x1, R9, P0 ;  /* 0x000000010b137824 */ /* 0x000fe200000e0609 */
[----:B------:R-:W-:Y:S01]  /*3270*/  IADD3 R22, P0, PT, R18, R2, RZ ;  /* 0x0000000212167210 */ /* 0x000fe20007f1e0ff */
[----:B------:R-:W-:Y:S01]  /*3280*/  FMUL R31, R21, R4 ;  /* 0x00000004151f7220 */ /* 0x000fe20000400000 */
[----:B------:R0:W-:Y:S02]  /*3290*/  STG.E desc[UR6][R10.64], R33 ;  /* 0x000000210a007986 */ /* 0x0001e4000c101906 */
[----:B------:R-:W-:Y:S02]  /*32a0*/  IADD3.X R23, PT, PT, R19, R9, RZ, P0, !PT ;  /* 0x0000000913177210 */ /* 0x000fe400007fe4ff */
[----:B------:R0:W-:Y:S01]  /*32b0*/  STG.E desc[UR6][R18.64], R29 ;  /* 0x0000001d12007986 */ /* 0x0001e2000c101906 */
[----:B------:R-:W-:-:S03]  /*32c0*/  ISETP.GE.AND P0, PT, R3, R14, PT ;  /* 0x0000000e0300720c */ /* 0x000fc60003f06270 */
[----:B------:R0:W-:Y:S10]  /*32d0*/  STG.E desc[UR6][R22.64], R31 ;  /* 0x0000001f16007986 */ /* 0x0001f4000c101906 */
[----:B------:R-:W-:Y:S05]  /*32e0*/  @!P0 BRA `(.L_x_47) ;  /* 0xfffffffc002c8947 */ /* 0x000fea000383ffff */
[----:B------:R-:W-:Y:S05]  /*32f0*/  EXIT ;  /* 0x000000000000794d */ /* 0x000fea0003800000 */
        .weak           $__internal_0_$__cuda_sm20_rcp_rn_f32_slowpath
        .type           $__internal_0_$__cuda_sm20_rcp_rn_f32_slowpath,@function
        .size           $__internal_0_$__cuda_sm20_rcp_rn_f32_slowpath,(.L_x_104 - $__internal_0_$__cuda_sm20_rcp_rn_f32_slowpath)
$__internal_0_$__cuda_sm20_rcp_rn_f32_slowpath:
[----:B------:R-:W-:-:S05]  /*3300*/  IMAD.SHL.U32 R5, R4, 0x2, RZ ;  /* 0x0000000204057824 */ /* 0x000fca00078e00ff */
[----:B------:R-:W-:-:S04]  /*3310*/  SHF.R.U32.HI R5, RZ, 0x18, R5 ;  /* 0x00000018ff057819 */ /* 0x000fc80000011605 */
[----:B------:R-:W-:-:S13]  /*3320*/  ISETP.NE.U32.AND P0, PT, R5, RZ, PT ;  /* 0x000000ff0500720c */ /* 0x000fda0003f05070 */
[----:B------:R-:W-:Y:S05]  /*3330*/  @P0 BRA `(.L_x_48) ;  /* 0x00000000002c0947 */ /* 0x000fea0003800000 */
[----:B------:R-:W-:-:S04]  /*3340*/  SHF.L.U32 R5, R4, 0x1, RZ ;  /* 0x0000000104057819 */ /* 0x000fc800000006ff */
[----:B------:R-:W-:-:S13]  /*3350*/  ISETP.NE.AND P0, PT, R5, RZ, PT ;  /* 0x000000ff0500720c */ /* 0x000fda0003f05270 */
[----:B------:R2:W3:Y:S01]  /*3360*/  @!P0 MUFU.RCP R5, R4 ;  /* 0x0000000400058308 */ /* 0x0004e20000001000 */
[----:B------:R-:W-:Y:S05]  /*3370*/  @!P0 BRA `(.L_x_49) ;  /* 0x0000000000a48947 */ /* 0x000fea0003800000 */
[----:B------:R-:W-:-:S04]  /*3380*/  FFMA R9, R4, 1.84467440737095516160e+19, RZ ;  /* 0x5f80000004097823 */ /* 0x000fc800000000ff */
[----:B--2---:R-:W3:Y:S02]  /*3390*/  MUFU.RCP R4, R9 ;  /* 0x0000000900047308 */ /* 0x004ee40000001000 */
[----:B---3--:R-:W-:-:S04]  /*33a0*/  FFMA R5, R9, R4, -1 ;  /* 0xbf80000009057423 */ /* 0x008fc80000000004 */
[----:B------:R-:W-:-:S04]  /*33b0*/  FADD.FTZ R5, -R5, -RZ ;  /* 0x800000ff05057221 */ /* 0x000fc80000010100 */
[----:B------:R-:W-:-:S04]  /*33c0*/  FFMA R4, R4, R5, R4 ;  /* 0x0000000504047223 */ /* 0x000fc80000000004 */
[----:B------:R-:W-:Y:S01]  /*33d0*/  FFMA R5, R4, 1.84467440737095516160e+19, RZ ;  /* 0x5f80000004057823 */ /* 0x000fe200000000ff */
[----:B------:R-:W-:Y:S06]  /*33e0*/  BRA `(.L_x_49) ;  /* 0x0000000000887947 */ /* 0x000fec0003800000 */
.L_x_48:
[----:B------:R-:W-:-:S05]  /*33f0*/  VIADD R9, R5, 0xffffff03 ;  /* 0xffffff0305097836 */ /* 0x000fca0000000000 */
[----:B------:R-:W-:-:S13]  /*3400*/  ISETP.GT.U32.AND P0, PT, R9, 0x1, PT ;  /* 0x000000010900780c */ /* 0x000fda0003f04070 */
[----:B------:R-:W-:Y:S05]  /*3410*/  @P0 BRA `(.L_x_50) ;  /* 0x0000000000780947 */ /* 0x000fea0003800000 */
[----:B------:R-:W-:Y:S01]  /*3420*/  LOP3.LUT R10, R4, 0x7fffff, RZ, 0xc0, !PT ;  /* 0x007fffff040a7812 */ /* 0x000fe200078ec0ff */
[----:B------:R-:W-:Y:S01]  /*3430*/  VIADD R5, R5, 0xffffff04 ;  /* 0xffffff0405057836 */ /* 0x000fe20000000000 */
[----:B------:R-:W-:Y:S02]  /*3440*/  MOV R14, 0x3 ;  /* 0x00000003000e7802 */ /* 0x000fe40000000f00 */
[----:B------:R-:W-:Y:S02]  /*3450*/  LOP3.LUT R10, R10, 0x3f800000, RZ, 0xfc, !PT ;  /* 0x3f8000000a0a7812 */ /* 0x000fe400078efcff */
[----:B------:R-:W-:Y:S02]  /*3460*/  SHF.L.U32 R15, R14, R9, RZ ;  /* 0x000000090e0f7219 */ /* 0x000fe400000006ff */
[----:B------:R-:W0:Y:S02]  /*3470*/  MUFU.RCP R11, R10 ;  /* 0x0000000a000b7308 */ /* 0x000e240000001000 */
[----:B0-----:R-:W-:-:S04]  /*3480*/  FFMA R12, R10, R11, -1 ;  /* 0xbf8000000a0c7423 */ /* 0x001fc8000000000b */
[----:B------:R-:W-:-:S04]  /*3490*/  FADD.FTZ R12, -R12, -RZ ;  /* 0x800000ff0c0c7221 */ /* 0x000fc80000010100 */
[CCC-:B------:R-:W-:Y:S01]  /*34a0*/  FFMA.RM R13, R11.reuse, R12.reuse, R11.reuse ;  /* 0x0000000c0b0d7223 */ /* 0x1c0fe2000000400b */
[----:B------:R-:W-:-:S04]  /*34b0*/  FFMA.RP R12, R11, R12, R11 ;  /* 0x0000000c0b0c7223 */ /* 0x000fc8000000800b */
[C---:B------:R-:W-:Y:S02]  /*34c0*/  LOP3.LUT R11, R13.reuse, 0x7fffff, RZ, 0xc0, !PT ;  /* 0x007fffff0d0b7812 */ /* 0x040fe400078ec0ff */
[----:B------:R-:W-:Y:S02]  /*34d0*/  FSETP.NEU.FTZ.AND P0, PT, R13, R12, PT ;  /* 0x0000000c0d00720b */ /* 0x000fe40003f1d000 */
[----:B------:R-:W-:Y:S02]  /*34e0*/  LOP3.LUT R12, R11, 0x800000, RZ, 0xfc, !PT ;  /* 0x008000000b0c7812 */ /* 0x000fe400078efcff */
[----:B------:R-:W-:Y:S02]  /*34f0*/  SEL R11, RZ, 0xffffffff, !P0 ;  /* 0xffffffffff0b7807 */ /* 0x000fe40004000000 */
[----:B------:R-:W-:Y:S02]  /*3500*/  LOP3.LUT R10, R15, R12, RZ, 0xc0, !PT ;  /* 0x0000000c0f0a7212 */ /* 0x000fe400078ec0ff */
[----:B------:R-:W-:Y:S01]  /*3510*/  SHF.R.U32.HI R5, RZ, R5, R12 ;  /* 0x00000005ff057219 */ /* 0x000fe2000001160c */
[----:B------:R-:W-:Y:S01]  /*3520*/  IMAD.MOV R11, RZ, RZ, -R11 ;  /* 0x000000ffff0b7224 */ /* 0x000fe200078e0a0b */
[----:B------:R-:W-:-:S04]  /*3530*/  SHF.R.U32.HI R10, RZ, R9, R10 ;  /* 0x00000009ff0a7219 */ /* 0x000fc8000001160a */
[----:B------:R-:W-:Y:S02]  /*3540*/  LOP3.LUT P1, RZ, R11, R9, R12, 0xf8, !PT ;  /* 0x000000090bff7212 */ /* 0x000fe4000782f80c */
[C---:B------:R-:W-:Y:S02]  /*3550*/  LOP3.LUT P0, RZ, R10.reuse, 0x1, RZ, 0xc0, !PT ;  /* 0x000000010aff7812 */ /* 0x040fe4000780c0ff */
[----:B------:R-:W-:-:S04]  /*3560*/  LOP3.LUT P2, RZ, R10, 0x2, RZ, 0xc0, !PT ;  /* 0x000000020aff7812 */ /* 0x000fc8000784c0ff */
[----:B------:R-:W-:Y:S02]  /*3570*/  PLOP3.LUT P0, PT, P0, P1, P2, 0xe0, 0x0 ;  /* 0x000000000000781c */ /* 0x000fe40000703c20 */
[----:B------:R-:W-:Y:S02]  /*3580*/  LOP3.LUT P1, RZ, R4, 0x7fffff, RZ, 0xc0, !PT ;  /* 0x007fffff04ff7812 */ /* 0x000fe4000782c0ff */
[----:B------:R-:W-:-:S04]  /*3590*/  SEL R9, RZ, 0x1, !P0 ;  /* 0x00000001ff097807 */ /* 0x000fc80004000000 */
[----:B------:R-:W-:-:S04]  /*35a0*/  IADD3 R9, PT, PT, -R9, RZ, RZ ;  /* 0x000000ff09097210 */ /* 0x000fc80007ffe1ff */
[----:B------:R-:W-:-:S13]  /*35b0*/  ISETP.GE.AND P0, PT, R9, RZ, PT ;  /* 0x000000ff0900720c */ /* 0x000fda0003f06270 */
[----:B------:R-:W-:-:S05]  /*35c0*/  @!P0 IADD3 R5, PT, PT, R5, 0x1, RZ ;  /* 0x0000000105058810 */ /* 0x000fca0007ffe0ff */
[----:B------:R-:W-:-:S05]  /*35d0*/  @!P1 IMAD.SHL.U32 R5, R5, 0x2, RZ ;  /* 0x0000000205059824 */ /* 0x000fca00078e00ff */
[----:B------:R-:W-:Y:S01]  /*35e0*/  LOP3.LUT R5, R5, 0x80000000, R4, 0xf8, !PT ;  /* 0x8000000005057812 */ /* 0x000fe200078ef804 */
[----:B------:R-:W-:Y:S06]  /*35f0*/  BRA `(.L_x_49) ;  /* 0x0000000000047947 */ /* 0x000fec0003800000 */
.L_x_50:
[----:B------:R0:W1:Y:S02]  /*3600*/  MUFU.RCP R5, R4 ;  /* 0x0000000400057308 */ /* 0x0000640000001000 */
.L_x_49:
[----:B-1-3--:R-:W-:Y:S01]  /*3610*/  MOV R9, R5 ;  /* 0x0000000500097202 */ /* 0x00afe20000000f00 */
[----:B------:R-:W-:Y:S02]  /*3620*/  HFMA2 R5, -RZ, RZ, 0, 0 ;  /* 0x00000000ff057431 */ /* 0x000fe400000001ff */
[----:B0-2---:R-:W-:-:S04]  /*3630*/  IMAD.MOV.U32 R4, RZ, RZ, R6 ;  /* 0x000000ffff047224 */ /* 0x005fc800078e0006 */
[----:B------:R-:W-:Y:S05]  /*3640*/  RET.REL.NODEC R4 `(sma_many_series_one_param_f32) ;  /* 0xffffffc8046c7950 */ /* 0x000fea0003c3ffff */
.L_x_51:
[----:B------:R-:W-:-:S00]  /*3650*/  BRA `(.L_x_51) ;  /* 0xfffffffc00fc7947 */ /* 0x000fc0000383ffff */
[----:B------:R-:W-:-:S00]  /*3660*/  NOP ;  /* 0x0000000000007918 */ /* 0x000fc00000000000 */
        /* <DEDUP_REMOVED lines=9> */
.L_x_104:


//--------------------- .text.sma_batch_f32       --------------------------
	.section	.text.sma_batch_f32,"ax",@progbits
	.align	128
        .global         sma_batch_f32
        .type           sma_batch_f32,@function
        .size           sma_batch_f32,(.L_x_105 - sma_batch_f32)
        .other          sma_batch_f32,@"STO_CUDA_ENTRY STV_DEFAULT"
sma_batch_f32:
.text.sma_batch_f32:
[----:B------:R-:W-:Y:S01]  /*0000*/  LDC R1, c[0x0][0x37c] ;  /* 0x0000df00ff017b82 */ /* 0x000fe20000000800 */
[----:B------:R-:W0:Y:S07]  /*0010*/  S2R R3, SR_TID.X ;  /* 0x0000000000037919 */ /* 0x000e2e0000002100 */
[----:B------:R-:W0:Y:S01]  /*0020*/  S2UR UR4, SR_CTAID.X ;  /* 0x00000000000479c3 */ /* 0x000e220000002500 */
[----:B------:R-:W1:Y:S07]  /*0030*/  LDCU UR5, c[0x0][0x394] ;  /* 0x00007280ff0577ac */ /* 0x000e6e0008000800 */
[----:B------:R-:W0:Y:S02]  /*0040*/  LDC R0, c[0x0][0x360] ;  /* 0x0000d800ff007b82 */ /* 0x000e240000000800 */
[----:B0-----:R-:W-:-:S05]  /*0050*/  IMAD R0, R0, UR4, R3 ;  /* 0x0000000400007c24 */ /* 0x001fca000f8e0203 */
[----:B-1----:R-:W-:-:S13]  /*0060*/  ISETP.GE.AND P0, PT, R0, UR5, PT ;  /* 0x0000000500007c0c */ /* 0x002fda000bf06270 */
[----:B------:R-:W-:Y:S05]  /*0070*/  @P0 EXIT ;  /* 0x000000000000094d */ /* 0x000fea0003800000 */
[----:B------:R-:W0:Y:S01]  /*0080*/  LDC.64 R10, c[0x0][0x388] ;  /* 0x0000e200ff0a7b82 */ /* 0x000e220000000a00 */
[----:B------:R-:W1:Y:S01]  /*0090*/  LDCU.64 UR4, c[0x0][0x358] ;  /* 0x00006b00ff0477ac */ /* 0x000e620008000a00 */
[----:B------:R-:W2:Y:S06]  /*00a0*/  LDCU.64 UR6, c[0x0][0x3a0] ;  /* 0x00007400ff0677ac */ /* 0x000eac0008000a00 */
[----:B------:R-:W3:Y:S08]  /*00b0*/  LDC R8, c[0x0][0x398] ;  /* 0x0000e600ff087b82 */ /* 0x000ef00000000800 */
[----:B------:R-:W4:Y:S01]  /*00c0*/  LDC R7, c[0x0][0x390] ;  /* 0x0000e400ff077b82 */ /* 0x000f220000000800 */
[----:B0-----:R-:W-:-:S06]  /*00d0*/  IMAD.WIDE R10, R0, 0x4, R10 ;  /* 0x00000004000a7825 */ /* 0x001fcc00078e020a */
[----:B-1----:R-:W5:Y:S01]  /*00e0*/  LDG.E.CONSTANT R10, desc[UR4][R10.64] ;  /* 0x000000040a0a7981 */ /* 0x002f62000c1e9900 */
[C---:B---3--:R-:W-:Y:S02]  /*00f0*/  ISETP.GT.AND P0, PT, R8.reuse, -0x1, PT ;  /* 0xffffffff0800780c */ /* 0x048fe40003f04270 */
[-C--:B----4-:R-:W-:Y:S01]  /*0100*/  ISETP.LT.AND P2, PT, R8, R7.reuse, PT ;  /* 0x000000070800720c */ /* 0x090fe20003f41270 */
[----:B------:R-:W-:-:S04]  /*0110*/  IMAD R14, R0, R7, RZ ;  /* 0x00000007000e7224 */ /* 0x000fc800078e02ff */
[----:B------:R-:W-:-:S03]  /*0120*/  IMAD.WIDE R14, R14, 0x4, RZ ;  /* 0x000000040e0e7825 */ /* 0x000fc600078e02ff */
[----:B--2---:R-:W-:-:S04]  /*0130*/  IADD3 R4, P1, PT, R14, UR6, RZ ;  /* 0x000000060e047c10 */ /* 0x004fc8000ff3e0ff */
[----:B------:R-:W-:Y:S02]  /*0140*/  IADD3.X R5, PT, PT, R15, UR7, RZ, P1, !PT ;  /* 0x000000070f057c10 */ /* 0x000fe40008ffe4ff */
[----:B-----5:R-:W-:-:S04]  /*0150*/  ISETP.GT.AND P0, PT, R10, RZ, P0 ;  /* 0x000000ff0a00720c */ /* 0x020fc80000704270 */
[----:B------:R-:W-:-:S13]  /*0160*/  ISETP.LE.AND P0, PT, R10, R7, P0 ;  /* 0x000000070a00720c */ /* 0x000fda0000703270 */
[----:B------:R-:W-:Y:S05]  /*0170*/  @P0 BRA P2, `(.L_x_52) ;  /* 0x0000000400380947 */ /* 0x000fea0001000000 */
[----:B------:R-:W-:-:S13]  /*0180*/  ISETP.GE.AND P0, PT, R7, 0x1, PT ;  /* 0x000000010700780c */ /* 0x000fda0003f06270 */
[----:B------:R-:W-:Y:S05]  /*0190*/  @!P0 EXIT ;  /* 0x000000000000894d */ /* 0x000fea0003800000 */
[C---:B------:R-:W-:Y:S01]  /*01a0*/  ISETP.GE.U32.AND P0, PT, R7.reuse, 0x10, PT ;  /* 0x000000100700780c */ /* 0x040fe20003f06070 */
[----:B------:R-:W-:Y:S01]  /*01b0*/  HFMA2 R9, -RZ, RZ, 0, 0 ;  /* 0x00000000ff097431 */ /* 0x000fe200000001ff */
[----:B------:R-:W-:-:S04]  /*01c0*/  LOP3.LUT R8, R7, 0xf, RZ, 0xc0, !PT ;  /* 0x0000000f07087812 */ /* 0x000fc800078ec0ff */
[----:B------:R-:W-:-:S07]  /*01d0*/  ISETP.NE.AND P1, PT, R8, RZ, PT ;  /* 0x000000ff0800720c */ /* 0x000fce0003f25270 */
[----:B------:R-:W-:Y:S06]  /*01e0*/  @!P0 BRA `(.L_x_53) ;  /* 0x0000000000708947 */ /* 0x000fec0003800000 */
[----:B------:R-:W-:Y:S02]  /*01f0*/  IADD3 R6, P0, PT, R4, 0x20, RZ ;  /* 0x0000002004067810 */ /* 0x000fe40007f1e0ff */
[----:B------:R-:W-:Y:S02]  /*0200*/  LOP3.LUT R9, R7, 0x7ffffff0, RZ, 0xc0, !PT ;  /* 0x7ffffff007097812 */ /* 0x000fe400078ec0ff */
[----:B------:R-:W-:Y:S01]  /*0210*/  MOV R13, 0x7fffffff ;  /* 0x7fffffff000d7802 */ /* 0x000fe20000000f00 */
[----:B------:R-:W-:Y:S01]  /*0220*/  IMAD.X R11, RZ, RZ, R5, P0 ;  /* 0x000000ffff0b7224 */ /* 0x000fe200000e0605 */
[----:B------:R-:W-:-:S07]  /*0230*/  IADD3 R0, PT, PT, -R9, RZ, RZ ;  /* 0x000000ff09007210 */ /* 0x000fce0007ffe1ff */
.L_x_54:
[----:B0-----:R-:W-:Y:S01]  /*0240*/  IMAD.MOV.U32 R2, RZ, RZ, R6 ;  /* 0x000000ffff027224 */ /* 0x001fe200078e0006 */
[----:B------:R-:W-:Y:S01]  /*0250*/  MOV R3, R11 ;  /* 0x0000000b00037202 */ /* 0x000fe20000000f00 */
[----:B------:R-:W-:-:S03]  /*0260*/  VIADD R0, R0, 0x10 ;  /* 0x0000001000007836 */ /* 0x000fc60000000000 */
[----:B------:R-:W-:Y:S01]  /*0270*/  IADD3 R6, P2, PT, R2, 0x40, RZ ;  /* 0x0000004002067810 */ /* 0x000fe20007f5e0ff */
[----:B------:R0:W-:Y:S01]  /*0280*/  STG.E desc[UR4][R2.64+-0x20], R13 ;  /* 0xffffe00d02007986 */ /* 0x0001e2000c101904 */
[----:B------:R-:W-:Y:S02]  /*0290*/  ISETP.NE.AND P0, PT, R0, RZ, PT ;  /* 0x000000ff0000720c */ /* 0x000fe40003f05270 */
[----:B------:R-:W-:Y:S01]  /*02a0*/  IADD3.X R11, PT, PT, RZ, R3, RZ, P2, !PT ;  /* 0x00000003ff0b7210 */ /* 0x000fe200017fe4ff */
[----:B------:R0:W-:Y:S04]  /*02b0*/  STG.E desc[UR4][R2.64+-0x1c], R13 ;  /* 0xffffe40d02007986 */ /* 0x0001e8000c101904 */
        /* <DEDUP_REMOVED lines=13> */
[----:B------:R0:W-:Y:S01]  /*0390*/  STG.E desc[UR4][R2.64+0x1c], R13 ;  /* 0x00001c0d02007986 */ /* 0x0001e2000c101904 */
[----:B------:R-:W-:Y:S05]  /*03a0*/  @P0 BRA `(.L_x_54) ;  /* 0xfffffffc00a40947 */ /* 0x000fea000383ffff */
.L_x_53:
[----:B------:R-:W-:Y:S05]  /*03b0*/  @!P1 EXIT ;  /* 0x000000000000994d */ /* 0x000fea0003800000 */
[----:B------:R-:W-:Y:S02]  /*03c0*/  ISETP.GE.U32.AND P0, PT, R8, 0x8, PT ;  /* 0x000000080800780c */ /* 0x000fe40003f06070 */
[----:B------:R-:W-:-:S04]  /*03d0*/  LOP3.LUT R0, R7, 0x7, RZ, 0xc0, !PT ;  /* 0x0000000707007812 */ /* 0x000fc800078ec0ff */
[----:B------:R-:W-:-:S07]  /*03e0*/  ISETP.NE.AND P1, PT, R0, RZ, PT ;  /* 0x000000ff0000720c */ /* 0x000fce0003f25270 */
[----:B------:R-:W-:Y:S06]  /*03f0*/  @!P0 BRA `(.L_x_55) ;  /* 0x00000000002c8947 */ /* 0x000fec0003800000 */
[----:B------:R-:W-:Y:S02]  /*0400*/  IMAD.MOV.U32 R11, RZ, RZ, 0x7fffffff ;  /* 0x7fffffffff0b7424 */ /* 0x000fe400078e00ff */
[C---:B0-----:R-:W-:Y:S01]  /*0410*/  IMAD.WIDE.U32 R2, R9.reuse, 0x4, R4 ;  /* 0x0000000409027825 */ /* 0x041fe200078e0004 */
[----:B------:R-:W-:-:S04]  /*0420*/  IADD3 R9, PT, PT, R9, 0x8, RZ ;  /* 0x0000000809097810 */ /* 0x000fc80007ffe0ff */
[----:B------:R1:W-:Y:S04]  /*0430*/  STG.E desc[UR4][R2.64], R11 ;  /* 0x0000000b02007986 */ /* 0x0003e8000c101904 */
[----:B------:R1:W-:Y:S04]  /*0440*/  STG.E desc[UR4][R2.64+0x4], R11 ;  /* 0x0000040b02007986 */ /* 0x0003e8000c101904 */
[----:B------:R1:W-:Y:S04]  /*0450*/  STG.E desc[UR4][R2.64+0x8], R11 ;  /* 0x0000080b02007986 */ /* 0x0003e8000c101904 */
[----:B------:R1:W-:Y:S04]  /*0460*/  STG.E desc[UR4][R2.64+0xc], R11 ;  /* 0x00000c0b02007986 */ /* 0x0003e8000c101904 */
[----:B------:R1:W-:Y:S04]  /*0470*/  STG.E desc[UR4][R2.64+0x10], R11 ;  /* 0x0000100b02007986 */ /* 0x0003e8000c101904 */
[----:B------:R1:W-:Y:S04]  /*0480*/  STG.E desc[UR4][R2.64+0x14], R11 ;  /* 0x0000140b02007986 */ /* 0x0003e8000c101904 */
[----:B------:R1:W-:Y:S04]  /*0490*/  STG.E desc[UR4][R2.64+0x18], R11 ;  /* 0x0000180b02007986 */ /* 0x0003e8000c101904 */
[----:B------:R1:W-:Y:S02]  /*04a0*/  STG.E desc[UR4][R2.64+0x1c], R11 ;  /* 0x00001c0b02007986 */ /* 0x0003e4000c101904 */
.L_x_55:
[----:B------:R-:W-:Y:S05]  /*04b0*/  @!P1 EXIT ;  /* 0x000000000000994d */ /* 0x000fea0003800000 */
[----:B------:R-:W-:Y:S02]  /*04c0*/  ISETP.GE.U32.AND P0, PT, R0, 0x4, PT ;  /* 0x000000040000780c */ /* 0x000fe40003f06070 */
[----:B------:R-:W-:-:S04]  /*04d0*/  LOP3.LUT R7, R7, 0x3, RZ, 0xc0, !PT ;  /* 0x0000000307077812 */ /* 0x000fc800078ec0ff */
[----:B------:R-:W-:-:S07]  /*04e0*/  ISETP.NE.AND P1, PT, R7, RZ, PT ;  /* 0x000000ff0700720c */ /* 0x000fce0003f25270 */
[----:B------:R-:W-:Y:S06]  /*04f0*/  @!P0 BRA `(.L_x_56) ;  /* 0x00000000001c8947 */ /* 0x000fec0003800000 */
[C---:B------:R-:W-:Y:S01]  /*0500*/  IMAD.WIDE.U32 R4, R9.reuse, 0x4, R4 ;  /* 0x0000000409047825 */ /* 0x040fe200078e0004 */
[----:B------:R-:W-:-:S03]  /*0510*/  IADD3 R9, PT, PT, R9, 0x4, RZ ;  /* 0x0000000409097810 */ /* 0x000fc60007ffe0ff */
[----:B01----:R-:W-:-:S05]  /*0520*/  IMAD.MOV.U32 R3, RZ, RZ, 0x7fffffff ;  /* 0x7fffffffff037424 */ /* 0x003fca00078e00ff */
[----:B------:R2:W-:Y:S04]  /*0530*/  STG.E desc[UR4][R4.64], R3 ;  /* 0x0000000304007986 */ /* 0x0005e8000c101904 */
[----:B------:R2:W-:Y:S04]  /*0540*/  STG.E desc[UR4][R4.64+0x4], R3 ;  /* 0x0000040304007986 */ /* 0x0005e8000c101904 */
[----:B------:R2:W-:Y:S04]  /*0550*/  STG.E desc[UR4][R4.64+0x8], R3 ;  /* 0x0000080304007986 */ /* 0x0005e8000c101904 */
[----:B------:R2:W-:Y:S02]  /*0560*/  STG.E desc[UR4][R4.64+0xc], R3 ;  /* 0x00000c0304007986 */ /* 0x0005e4000c101904 */
.L_x_56:
[----:B------:R-:W-:Y:S05]  /*0570*/  @!P1 EXIT ;  /* 0x000000000000994d */ /* 0x000fea0003800000 */
[----:B------:R-:W-:Y:S01]  /*0580*/  IMAD.WIDE.U32 R14, R9, 0x4, R14 ;  /* 0x00000004090e7825 */ /* 0x000fe200078e000e */
[----:B--2---:R-:W-:-:S03]  /*0590*/  MOV R5, 0x7fffffff ;  /* 0x7fffffff00057802 */ /* 0x004fc60000000f00 */
[----:B------:R-:W-:Y:S01]  /*05a0*/  IMAD.MOV R7, RZ, RZ, -R7 ;  /* 0x000000ffff077224 */ /* 0x000fe200078e0a07 */
[----:B------:R-:W-:-:S04]  /*05b0*/  IADD3 R0, P0, PT, R14, UR6, RZ ;  /* 0x000000060e007c10 */ /* 0x000fc8000ff1e0ff */
[----:B01----:R-:W-:-:S09]  /*05c0*/  IADD3.X R3, PT, PT, R15, UR7, RZ, P0, !PT ;  /* 0x000000070f037c10 */ /* 0x003fd200087fe4ff */
.L_x_57:
[----:B------:R-:W-:Y:S01]  /*05d0*/  VIADD R7, R7, 0x1 ;  /* 0x0000000107077836 */ /* 0x000fe20000000000 */
[----:B------:R-:W-:Y:S02]  /*05e0*/  MOV R2, R0 ;  /* 0x0000000000027202 */ /* 0x000fe40000000f00 */
[----:B------:R-:W-:Y:S02]  /*05f0*/  IADD3 R0, P1, PT, R0, 0x4, RZ ;  /* 0x0000000400007810 */ /* 0x000fe40007f3e0ff */
[----:B------:R-:W-:Y:S01]  /*0600*/  ISETP.NE.AND P0, PT, R7, RZ, PT ;  /* 0x000000ff0700720c */ /* 0x000fe20003f05270 */
[----:B------:R0:W-:Y:S02]  /*0610*/  STG.E desc[UR4][R2.64], R5 ;  /* 0x0000000502007986 */ /* 0x0001e4000c101904 */
[----:B------:R-:W-:-:S10]  /*0620*/  IMAD.X R4, RZ, RZ, R3, P1 ;  /* 0x000000ffff047224 */ /* 0x000fd400008e0603 */
[----:B0-----:R-:W-:Y:S05]  /*0630*/  @!P0 EXIT ;  /* 0x000000000000894d */ /* 0x001fea0003800000 */
[----:B------:R-:W-:Y:S01]  /*0640*/  MOV R3, R4 ;  /* 0x0000000400037202 */ /* 0x000fe20000000f00 */
[----:B------:R-:W-:Y:S06]  /*0650*/  BRA `(.L_x_57) ;  /* 0xfffffffc00dc7947 */ /* 0x000fec000383ffff */
.L_x_52:
[----:B------:R-:W-:-:S05]  /*0660*/  IMAD.IADD R3, R7, 0x1, -R8 ;  /* 0x0000000107037824 */ /* 0x000fca00078e0a08 */
[----:B------:R-:W-:-:S13]  /*0670*/  ISETP.GE.AND P0, PT, R3, R10, PT ;  /* 0x0000000a0300720c */ /* 0x000fda0003f06270 */
[----:B------:R-:W-:Y:S05]  /*0680*/  @P0 BRA `(.L_x_58) ;  /* 0x0000000400380947 */ /* 0x000fea0003800000 */
[----:B------:R-:W-:-:S13]  /*0690*/  ISETP.GE.AND P0, PT, R7, 0x1, PT ;  /* 0x000000010700780c */ /* 0x000fda0003f06270 */
[----:B------:R-:W-:Y:S05]  /*06a0*/  @!P0 EXIT ;  /* 0x000000000000894d */ /* 0x000fea0003800000 */
[C---:B------:R-:W-:Y:S01]  /*06b0*/  ISETP.GE.U32.AND P0, PT, R7.reuse, 0x10, PT ;  /* 0x000000100700780c */ /* 0x040fe20003f06070 */
[----:B------:R-:W-:Y:S01]  /*06c0*/  HFMA2 R9, -RZ, RZ, 0, 0 ;  /* 0x00000000ff097431 */ /* 0x000fe200000001ff */
[----:B------:R-:W-:-:S04]  /*06d0*/  LOP3.LUT R8, R7, 0xf, RZ, 0xc0, !PT ;  /* 0x0000000f07087812 */ /* 0x000fc800078ec0ff */
[----:B------:R-:W-:-:S07]  /*06e0*/  ISETP.NE.AND P2, PT, R8, RZ, PT ;  /* 0x000000ff0800720c */ /* 0x000fce0003f45270 */
[----:B------:R-:W-:Y:S06]  /*06f0*/  @!P0 BRA `(.L_x_59) ;  /* 0x0000000000708947 */ /* 0x000fec0003800000 */
[----:B------:R-:W-:Y:S01]  /*0700*/  LOP3.LUT R9, R7, 0x7ffffff0, RZ, 0xc0, !PT ;  /* 0x7ffffff007097812 */ /* 0x000fe200078ec0ff */
[----:B------:R-:W-:Y:S01]  /*0710*/  IMAD.MOV.U32 R13, RZ, RZ, 0x7fffffff ;  /* 0x7fffffffff0d7424 */ /* 0x000fe200078e00ff */
[----:B------:R-:W-:-:S03]  /*0720*/  IADD3 R6, P0, PT, R4, 0x20, RZ ;  /* 0x0000002004067810 */ /* 0x000fc60007f1e0ff */
[----:B------:R-:W-:Y:S01]  /*0730*/  IMAD.MOV R0, RZ, RZ, -R9 ;  /* 0x000000ffff007224 */ /* 0x000fe200078e0a09 */
[----:B------:R-:W-:-:S09]  /*0740*/  IADD3.X R11, PT, PT, RZ, R5, RZ, P0, !PT ;  /* 0x00000005ff0b7210 */ /* 0x000fd200007fe4ff */
.L_x_60:
[----:B0-----:R-:W-:Y:S01]  /*0750*/  MOV R2, R6 ;  /* 0x0000000600027202 */ /* 0x001fe20000000f00 */
[----:B------:R-:W-:Y:S01]  /*0760*/  IMAD.MOV.U32 R3, RZ, RZ, R11 ;  /* 0x000000ffff037224 */ /* 0x000fe200078e000b */
[----:B------:R-:W-:Y:S02]  /*0770*/  IADD3 R0, PT, PT, R0, 0x10, RZ ;  /* 0x0000001000007810 */ /* 0x000fe40007ffe0ff */
[----:B------:R-:W-:Y:S02]  /*0780*/  IADD3 R6, P1, PT, R2, 0x40, RZ ;  /* 0x0000004002067810 */ /* 0x000fe40007f3e0ff */
[----:B------:R0:W-:Y:S01]  /*0790*/  STG.E desc[UR4][R2.64+-0x20], R13 ;  /* 0xffffe00d02007986 */ /* 0x0001e2000c101904 */
[----:B------:R-:W-:Y:S02]  /*07a0*/  ISETP.NE.AND P0, PT, R0, RZ, PT ;  /* 0x000000ff0000720c */ /* 0x000fe40003f05270 */
[----:B------:R-:W-:Y:S01]  /*07b0*/  IMAD.X R11, RZ, RZ, R3, P1 ;  /* 0x000000ffff0b7224 */ /* 0x000fe200008e0603 */
        /* <DEDUP_REMOVED lines=16> */
.L_x_59:
[----:B------:R-:W-:Y:S05]  /*08c0*/  @!P2 EXIT ;  /* 0x000000000000a94d */ /* 0x000fea0003800000 */
[----:B------:R-:W-:Y:S02]  /*08d0*/  ISETP.GE.U32.AND P0, PT, R8, 0x8, PT ;  /* 0x000000080800780c */ /* 0x000fe40003f06070 */
[----:B------:R-:W-:-:S04]  /*08e0*/  LOP3.LUT R6, R7, 0x7, RZ, 0xc0, !PT ;  /* 0x0000000707067812 */ /* 0x000fc800078ec0ff */
[----:B------:R-:W-:-:S07]  /*08f0*/  ISETP.NE.AND P1, PT, R6, RZ, PT ;  /* 0x000000ff0600720c */ /* 0x000fce0003f25270 */
[----:B------:R-:W-:Y:S06]  /*0900*/  @!P0 BRA `(.L_x_61) ;  /* 0x00000000002c8947 */ /* 0x000fec0003800000 */
[----:B------:R-:W-:Y:S01]  /*0910*/  MOV R11, 0x7fffffff ;  /* 0x7fffffff000b7802 */ /* 0x000fe20000000f00 */
[----:B0-----:R-:W-:-:S04]  /*0920*/  IMAD.WIDE.U32 R2, R9, 0x4, R4 ;  /* 0x0000000409027825 */ /* 0x001fc800078e0004 */
[----:B------:R-:W-:Y:S01]  /*0930*/  VIADD R9, R9, 0x8 ;  /* 0x0000000809097836 */ /* 0x000fe20000000000 */
        /* <DEDUP_REMOVED lines=8> */
.L_x_61:
[----:B------:R-:W-:Y:S05]  /*09c0*/  @!P1 EXIT ;  /* 0x000000000000994d */ /* 0x000fea0003800000 */
[----:B------:R-:W-:Y:S02]  /*09d0*/  ISETP.GE.U32.AND P0, PT, R6, 0x4, PT ;  /* 0x000000040600780c */ /* 0x000fe40003f06070 */
[----:B------:R-:W-:-:S04]  /*09e0*/  LOP3.LUT R0, R7, 0x3, RZ, 0xc0, !PT ;  /* 0x0000000307007812 */ /* 0x000fc800078ec0ff */
[----:B------:R-:W-:-:S07]  /*09f0*/  ISETP.NE.AND P1, PT, R0, RZ, PT ;  /* 0x000000ff0000720c */ /* 0x000fce0003f25270 */
[----:B------:R-:W-:Y:S06]  /*0a00*/  @!P0 BRA `(.L_x_62) ;  /* 0x00000000001c8947 */ /* 0x000fec0003800000 */
[----:B------:R-:W-:Y:S01]  /*0a10*/  IMAD.WIDE.U32 R4, R9, 0x4, R4 ;  /* 0x0000000409047825 */ /* 0x000fe200078e0004 */
[----:B01----:R-:W-:-:S03]  /*0a20*/  MOV R3, 0x7fffffff ;  /* 0x7fffffff00037802 */ /* 0x003fc60000000f00 */
[----:B------:R-:W-:Y:S02]  /*0a30*/  VIADD R9, R9, 0x4 ;  /* 0x0000000409097836 */ /* 0x000fe40000000000 */
[----:B------:R2:W-:Y:S04]  /*0a40*/  STG.E desc[UR4][R4.64], R3 ;  /* 0x0000000304007986 */ /* 0x0005e8000c101904 */
[----:B------:R2:W-:Y:S04]  /*0a50*/  STG.E desc[UR4][R4.64+0x4], R3 ;  /* 0x0000040304007986 */ /* 0x0005e8000c101904 */
[----:B------:R2:W-:Y:S04]  /*0a60*/  STG.E desc[UR4][R4.64+0x8], R3 ;  /* 0x0000080304007986 */ /* 0x0005e8000c101904 */
[----:B------:R2:W-:Y:S02]  /*0a70*/  STG.E desc[UR4][R4.64+0xc], R3 ;  /* 0x00000c0304007986 */ /* 0x0005e4000c101904 */
.L_x_62:
[----:B------:R-:W-:Y:S05]  /*0a80*/  @!P1 EXIT ;  /* 0x000000000000994d */ /* 0x000fea0003800000 */
[----:B------:R-:W-:Y:S01]  /*0a90*/  IMAD.WIDE.U32 R14, R9, 0x4, R14 ;  /* 0x00000004090e7825 */ /* 0x000fe200078e000e */
[----:B------:R-:W-:-:S03]  /*0aa0*/  IADD3 R0, PT, PT, -R0, RZ, RZ ;  /* 0x000000ff00007210 */ /* 0x000fc60007ffe1ff */
[----:B------:R-:W-:Y:S01]  /*0ab0*/  IMAD.MOV.U32 R7, RZ, RZ, 0x7fffffff ;  /* 0x7fffffffff077424 */ /* 0x000fe200078e00ff */
[----:B--2---:R-:W-:-:S04]  /*0ac0*/  IADD3 R4, P0, PT, R14, UR6, RZ ;  /* 0x000000060e047c10 */ /* 0x004fc8000ff1e0ff */
[----:B------:R-:W-:-:S09]  /*0ad0*/  IADD3.X R5, PT, PT, R15, UR7, RZ, P0, !PT ;  /* 0x000000070f057c10 */ /* 0x000fd200087fe4ff */
.L_x_63:
[----:B------:R-:W-:Y:S01]  /*0ae0*/  IADD3 R0, PT, PT, R0, 0x1, RZ ;  /* 0x0000000100007810 */ /* 0x000fe20007ffe0ff */
[----:B01----:R-:W-:Y:S01]  /*0af0*/  IMAD.MOV.U32 R2, RZ, RZ, R4 ;  /* 0x000000ffff027224 */ /* 0x003fe200078e0004 */
[----:B------:R-:W-:Y:S02]  /*0b00*/  MOV R3, R5 ;  /* 0x0000000500037202 */ /* 0x000fe40000000f00 */
[----:B------:R-:W-:Y:S02]  /*0b10*/  ISETP.NE.AND P0, PT, R0, RZ, PT ;  /* 0x000000ff0000720c */ /* 0x000fe40003f05270 */
[----:B------:R-:W-:Y:S01]  /*0b20*/  IADD3 R4, P1, PT, R4, 0x4, RZ ;  /* 0x0000000404047810 */ /* 0x000fe20007f3e0ff */
[----:B------:R0:W-:Y:S04]  /*0b30*/  STG.E desc[UR4][R2.64], R7 ;  /* 0x0000000702007986 */ /* 0x0001e8000c101904 */
[----:B------:R-:W-:-:S06]  /*0b40*/  IMAD.X R5, RZ, RZ, R5, P1 ;  /* 0x000000ffff057224 */ /* 0x000fcc00008e0605 */
[----:B------:R-:W-:Y:S05]  /*0b50*/  @!P0 EXIT ;  /* 0x000000000000894d */ /* 0x000fea0003800000 */
[----:B------:R-:W-:Y:S05]  /*0b60*/  BRA `(.L_x_63) ;  /* 0xfffffffc00dc7947 */ /* 0x000fea000383ffff */
.L_x_58:
[----:B------:R-:W-:Y:S01]  /*0b70*/  I2FP.F32.U32 R0, R10 ;  /* 0x0000000a00007245 */ /* 0x000fe20000201000 */
[----:B------:R-:W-:Y:S01]  /*0b80*/  BSSY.RECONVERGENT B0, `(.L_x_64) ;  /* 0x000000d000007945 */ /* 0x000fe20003800200 */
[----:B------:R-:W-:Y:S02]  /*0b90*/  IMAD.IADD R8, R10, 0x1, R8 ;  /* 0x000000010a087824 */ /* 0x000fe400078e0208 */
[----:B------:R-:W-:-:S04]  /*0ba0*/  IADD3 R2, PT, PT, R0, 0x1800000, RZ ;  /* 0x0180000000027810 */ /* 0x000fc80007ffe0ff */
[----:B------:R-:W-:-:S04]  /*0bb0*/  LOP3.LUT R2, R2, 0x7f800000, RZ, 0xc0, !PT ;  /* 0x7f80000002027812 */ /* 0x000fc800078ec0ff */
[----:B------:R-:W-:-:S13]  /*0bc0*/  ISETP.GT.U32.AND P0, PT, R2, 0x1ffffff, PT ;  /* 0x01ffffff0200780c */ /* 0x000fda0003f04070 */
[----:B------:R-:W-:Y:S05]  /*0bd0*/  @P0 BRA `(.L_x_65) ;  /* 0x00000000000c0947 */ /* 0x000fea0003800000 */
[----:B------:R-:W-:-:S07]  /*0be0*/  MOV R6, 0xc00 ;  /* 0x00000c0000067802 */ /* 0x000fce0000000f00 */
[----:B------:R-:W-:Y:S05]  /*0bf0*/  CALL.REL.NOINC `($__internal_1_$__cuda_sm20_rcp_rn_f32_slowpath) ;  /* 0x0000002400487944 */ /* 0x000fea0003c00000 */
[----:B------:R-:W-:Y:S05]  /*0c00*/  BRA `(.L_x_66) ;  /* 0x0000000000107947 */ /* 0x000fea0003800000 */
.L_x_65:
[----:B------:R-:W0:Y:S02]  /*0c10*/  MUFU.RCP R7, R0 ;  /* 0x0000000000077308 */ /* 0x000e240000001000 */
[----:B0-----:R-:W-:-:S04]  /*0c20*/  FFMA R2, R0, R7, -1 ;  /* 0xbf80000000027423 */ /* 0x001fc80000000007 */
[----:B------:R-:W-:-:S04]  /*0c30*/  FADD.FTZ R2, -R2, -RZ ;  /* 0x800000ff02027221 */ /* 0x000fc80000010100 */
[----:B------:R-:W-:-:S07]  /*0c40*/  FFMA R0, R7, R2, R7 ;  /* 0x0000000207007223 */ /* 0x000fce0000000007 */
.L_x_66:
[----:B------:R-:W-:Y:S05]  /*0c50*/  BSYNC.RECONVERGENT B0 ;  /* 0x0000000000007941 */ /* 0x000fea0003800200 */
.L_x_64:
[----:B------:R-:W0:Y:S01]  /*0c60*/  LDC R13, c[0x0][0x398] ;  /* 0x0000e600ff0d7b82 */ /* 0x000e220000000800 */
[----:B------:R-:W-:Y:S01]  /*0c70*/  ISETP.GE.AND P0, PT, R8, 0x2, PT ;  /* 0x000000020800780c */ /* 0x000fe20003f06270 */
[----:B------:R-:W-:Y:S01]  /*0c80*/  BSSY.RECONVERGENT B0, `(.L_x_67) ;  /* 0x0000053000007945 */ /* 0x000fe20003800200 */
[----:B0-----:R-:W-:-:S11]  /*0c90*/  IADD3 R7, PT, PT, R10, -0x1, R13 ;  /* 0xffffffff0a077810 */ /* 0x001fd60007ffe00d */
[----:B------:R-:W-:Y:S05]  /*0ca0*/  @!P0 BRA `(.L_x_68) ;  /* 0x0000000400408947 */ /* 0x000fea0003800000 */
[----:B------:R-:W-:Y:S01]  /*0cb0*/  IADD3 R2, PT, PT, R8, -0x2, RZ ;  /* 0xfffffffe08027810 */ /* 0x000fe20007ffe0ff */
[----:B------:R-:W-:Y:S01]  /*0cc0*/  BSSY.RECONVERGENT B1, `(.L_x_69) ;  /* 0x0000022000017945 */ /* 0x000fe20003800200 */
[----:B------:R-:W-:Y:S01]  /*0cd0*/  LOP3.LUT R12, R7, 0xf, RZ, 0xc0, !PT ;  /* 0x0000000f070c7812 */ /* 0x000fe200078ec0ff */
[----:B------:R-:W-:Y:S01]  /*0ce0*/  IMAD.MOV.U32 R9, RZ, RZ, RZ ;  /* 0x000000ffff097224 */ /* 0x000fe200078e00ff */
[----:B------:R-:W-:Y:S02]  /*0cf0*/  ISETP.GE.U32.AND P0, PT, R2, 0xf, PT ;  /* 0x0000000f0200780c */ /* 0x000fe40003f06070 */
[----:B------:R-:W-:-:S11]  /*0d00*/  ISETP.NE.AND P1, PT, R12, RZ, PT ;  /* 0x000000ff0c00720c */ /* 0x000fd60003f25270 */
[----:B------:R-:W-:Y:S05]  /*0d10*/  @!P0 BRA `(.L_x_70) ;  /* 0x0000000000708947 */ /* 0x000fea0003800000 */
[----:B------:R-:W-:Y:S02]  /*0d20*/  IADD3 R6, P0, PT, R4, 0x20, RZ ;  /* 0x0000002004067810 */ /* 0x000fe40007f1e0ff */
[----:B------:R-:W-:Y:S02]  /*0d30*/  LOP3.LUT R9, R7, 0xfffffff0, RZ, 0xc0, !PT ;  /* 0xfffffff007097812 */ /* 0x000fe400078ec0ff */
[----:B------:R-:W-:Y:S01]  /*0d40*/  MOV R19, 0x7fffffff ;  /* 0x7fffffff00137802 */ /* 0x000fe20000000f00 */
[----:B------:R-:W-:Y:S01]  /*0d50*/  IMAD.X R11, RZ, RZ, R5, P0 ;  /* 0x000000ffff0b7224 */ /* 0x000fe200000e0605 */
[----:B------:R-:W-:-:S07]  /*0d60*/  IADD3 R2, PT, PT, -R9, RZ, RZ ;  /* 0x000000ff09027210 */ /* 0x000fce0007ffe1ff */
.L_x_71:
        /* <DEDUP_REMOVED lines=23> */
.L_x_70:
[----:B------:R-:W-:Y:S05]  /*0ee0*/  BSYNC.RECONVERGENT B1 ;  /* 0x0000000000017941 */ /* 0x000fea0003800200 */
.L_x_69:
[----:B------:R-:W-:Y:S05]  /*0ef0*/  @!P1 BRA `(.L_x_68) ;  /* 0x0000000000ac9947 */ /* 0x000fea0003800000 */
[----:B------:R-:W-:Y:S01]  /*0f00*/  ISETP.GE.U32.AND P0, PT, R12, 0x8, PT ;  /* 0x000000080c00780c */ /* 0x000fe20003f06070 */
[----:B------:R-:W-:Y:S01]  /*0f10*/  BSSY.RECONVERGENT B1, `(.L_x_72) ;  /* 0x000000f000017945 */ /* 0x000fe20003800200 */
        /* <DEDUP_REMOVED lines=14> */
.L_x_73:
[----:B------:R-:W-:Y:S05]  /*1000*/  BSYNC.RECONVERGENT B1 ;  /* 0x0000000000017941 */ /* 0x000fea0003800200 */
.L_x_72:
[----:B------:R-:W-:Y:S05]  /*1010*/  @!P1 BRA `(.L_x_68) ;  /* 0x0000000000649947 */ /* 0x000fea0003800000 */
[----:B------:R-:W-:Y:S02]  /*1020*/  ISETP.GE.U32.AND P0, PT, R2, 0x4, PT ;  /* 0x000000040200780c */ /* 0x000fe40003f06070 */
[----:B------:R-:W-:-:S04]  /*1030*/  LOP3.LUT R2, R7, 0x3, RZ, 0xc0, !PT ;  /* 0x0000000307027812 */ /* 0x000fc800078ec0ff */
[----:B------:R-:W-:-:S07]  /*1040*/  ISETP.NE.AND P1, PT, R2, RZ, PT ;  /* 0x000000ff0200720c */ /* 0x000fce0003f25270 */
[----:B-1----:R-:W-:Y:S02]  /*1050*/  @P0 IMAD.MOV.U32 R11, RZ, RZ, 0x7fffffff ;  /* 0x7fffffffff0b0424 */ /* 0x002fe400078e00ff */
[C---:B0-----:R-:W-:Y:S01]  /*1060*/  @P0 IMAD.WIDE.U32 R16, R9.reuse, 0x4, R4 ;  /* 0x0000000409100825 */ /* 0x041fe200078e0004 */
[----:B------:R-:W-:-:S04]  /*1070*/  @P0 IADD3 R9, PT, PT, R9, 0x4, RZ ;  /* 0x0000000409090810 */ /* 0x000fc80007ffe0ff */
[----:B------:R2:W-:Y:S04]  /*1080*/  @P0 STG.E desc[UR4][R16.64], R11 ;  /* 0x0000000b10000986 */ /* 0x0005e8000c101904 */
[----:B------:R2:W-:Y:S04]  /*1090*/  @P0 STG.E desc[UR4][R16.64+0x4], R11 ;  /* 0x0000040b10000986 */ /* 0x0005e8000c101904 */
[----:B------:R2:W-:Y:S04]  /*10a0*/  @P0 STG.E desc[UR4][R16.64+0x8], R11 ;  /* 0x0000080b10000986 */ /* 0x0005e8000c101904 */
[----:B------:R2:W-:Y:S01]  /*10b0*/  @P0 STG.E desc[UR4][R16.64+0xc], R11 ;  /* 0x00000c0b10000986 */ /* 0x0005e2000c101904 */
[----:B------:R-:W-:Y:S05]  /*10c0*/  @!P1 BRA `(.L_x_68) ;  /* 0x0000000000389947 */ /* 0x000fea0003800000 */
[----:B------:R-:W0:Y:S01]  /*10d0*/  LDCU.64 UR8, c[0x0][0x3a0] ;  /* 0x00007400ff0877ac */ /* 0x000e220008000a00 */
[----:B------:R-:W-:Y:S01]  /*10e0*/  IMAD.WIDE.U32 R14, R9, 0x4, R14 ;  /* 0x00000004090e7825 */ /* 0x000fe200078e000e */
[----:B--2---:R-:W-:-:S03]  /*10f0*/  MOV R11, 0x7fffffff ;  /* 0x7fffffff000b7802 */ /* 0x004fc60000000f00 */
[----:B------:R-:W-:Y:S01]  /*1100*/  IMAD.MOV R2, RZ, RZ, -R2 ;  /* 0x000000ffff027224 */ /* 0x000fe200078e0a02 */
[----:B0-----:R-:W-:-:S04]  /*1110*/  IADD3 R6, P0, PT, R14, UR8, RZ ;  /* 0x000000080e067c10 */ /* 0x001fc8000ff1e0ff */
[----:B------:R-:W-:-:S09]  /*1120*/  IADD3.X R9, PT, PT, R15, UR9, RZ, P0, !PT ;  /* 0x000000090f097c10 */ /* 0x000fd200087fe4ff */
.L_x_74:
[----:B------:R-:W-:Y:S01]  /*1130*/  IMAD.MOV.U32 R14, RZ, RZ, R6 ;  /* 0x000000ffff0e7224 */ /* 0x000fe200078e0006 */
[----:B------:R-:W-:Y:S01]  /*1140*/  MOV R15, R9 ;  /* 0x00000009000f7202 */ /* 0x000fe20000000f00 */
[----:B------:R-:W-:Y:S01]  /*1150*/  VIADD R2, R2, 0x1 ;  /* 0x0000000102027836 */ /* 0x000fe20000000000 */
[----:B------:R-:W-:-:S03]  /*1160*/  IADD3 R6, P1, PT, R6, 0x4, RZ ;  /* 0x0000000406067810 */ /* 0x000fc60007f3e0ff */
[----:B------:R3:W-:Y:S01]  /*1170*/  STG.E desc[UR4][R14.64], R11 ;  /* 0x0000000b0e007986 */ /* 0x0007e2000c101904 */
[----:B------:R-:W-:Y:S02]  /*1180*/  ISETP.NE.AND P0, PT, R2, RZ, PT ;  /* 0x000000ff0200720c */ /* 0x000fe40003f05270 */
[----:B------:R-:W-:-:S11]  /*1190*/  IADD3.X R9, PT, PT, RZ, R9, RZ, P1, !PT ;  /* 0x00000009ff097210 */ /* 0x000fd60000ffe4ff */
[----:B---3--:R-:W-:Y:S05]  /*11a0*/  @P0 BRA `(.L_x_74) ;  /* 0xfffffffc00e00947 */ /* 0x008fea000383ffff */
.L_x_68:
[----:B------:R-:W-:Y:S05]  /*11b0*/  BSYNC.RECONVERGENT B0 ;  /* 0x0000000000007941 */ /* 0x000fea0003800200 */
.L_x_67:
[----:B------:R-:W-:-:S13]  /*11c0*/  ISETP.NE.AND P0, PT, R10, 0x1, PT ;  /* 0x000000010a00780c */ /* 0x000fda0003f05270 */
[----:B------:R-:W-:Y:S05]  /*11d0*/  @!P0 BRA `(.L_x_75) ;  /* 0x0000001400f48947 */ /* 0x000fea0003800000 */
[C---:B------:R-:W-:Y:S01]  /*11e0*/  ISETP.GE.U32.AND P0, PT, R10.reuse, 0x10, PT ;  /* 0x000000100a00780c */ /* 0x040fe20003f06070 */
[----:B------:R-:W-:Y:S01]  /*11f0*/  BSSY.RECONVERGENT B0, `(.L_x_76) ;  /* 0x0000032000007945 */ /* 0x000fe20003800200 */
[----:B------:R-:W-:Y:S01]  /*1200*/  LOP3.LUT R24, R10, 0xf, RZ, 0xc0, !PT ;  /* 0x0000000f0a187812 */ /* 0x000fe200078ec0ff */
[----:B------:R-:W-:Y:S02]  /*1210*/  HFMA2 R6, -RZ, RZ, 0, 0 ;  /* 0x00000000ff067431 */ /* 0x000fe400000001ff */
[----:B------:R-:W-:Y:S01]  /*1220*/  IMAD.MOV.U32 R9, RZ, RZ, RZ ;  /* 0x000000ffff097224 */ /* 0x000fe200078e00ff */
[----:B------:R-:W-:-:S07]  /*1230*/  ISETP.NE.AND P1, PT, R24, RZ, PT ;  /* 0x000000ff1800720c */ /* 0x000fce0003f25270 */
[----:B------:R-:W-:Y:S06]  /*1240*/  @!P0 BRA `(.L_x_77) ;  /* 0x0000000000b08947 */ /* 0x000fec0003800000 */
[----:B------:R-:W3:Y:S01]  /*1250*/  LDC.64 R2, c[0x0][0x380] ;  /* 0x0000e000ff027b82 */ /* 0x000ee20000000a00 */
[----:B------:R-:W-:Y:S01]  /*1260*/  LOP3.LUT R6, R10, 0x7ffffff0, RZ, 0xc0, !PT ;  /* 0x7ffffff00a067812 */ /* 0x000fe200078ec0ff */
[----:B------:R-:W-:-:S03]  /*1270*/  IMAD.MOV.U32 R9, RZ, RZ, RZ ;  /* 0x000000ffff097224 */ /* 0x000fc600078e00ff */
[----:B------:R-:W-:Y:S01]  /*1280*/  IADD3 R25, PT, PT, -R6, RZ, RZ ;  /* 0x000000ff06197210 */ /* 0x000fe20007ffe1ff */
[----:B---3--:R-:W-:-:S03]  /*1290*/  IMAD.WIDE.U32 R2, R13, 0x4, R2 ;  /* 0x000000040d027825 */ /* 0x008fc600078e0002 */
[----:B------:R-:W-:-:S05]  /*12a0*/  IADD3 R2, P0, PT, R2, 0x20, RZ ;  /* 0x0000002002027810 */ /* 0x000fca0007f1e0ff */
[----:B------:R-:W-:-:S08]  /*12b0*/  IMAD.X R3, RZ, RZ, R3, P0 ;  /* 0x000000ffff037224 */ /* 0x000fd000000e0603 */
.L_x_78:
[----:B------:R-:W3:Y:S04]  /*12c0*/  LDG.E.CONSTANT R26, desc[UR4][R2.64+-0x20] ;  /* 0xffffe004021a7981 */ /* 0x000ee8000c1e9900 */
[----:B------:R-:W4:Y:S04]  /*12d0*/  LDG.E.CONSTANT R23, desc[UR4][R2.64+-0x1c] ;  /* 0xffffe40402177981 */ /* 0x000f28000c1e9900 */
[----:B------:R-:W5:Y:S04]  /*12e0*/  LDG.E.CONSTANT R22, desc[UR4][R2.64+-0x18] ;  /* 0xffffe80402167981 */ /* 0x000f68000c1e9900 */
[----:B-12---:R-:W2:Y:S04]  /*12f0*/  LDG.E.CONSTANT R11, desc[UR4][R2.64+-0x14] ;  /* 0xffffec04020b7981 */ /* 0x006ea8000c1e9900 */
[----:B------:R-:W2:Y:S04]  /*1300*/  LDG.E.CONSTANT R12, desc[UR4][R2.64+-0x10] ;  /* 0xfffff004020c7981 */ /* 0x000ea8000c1e9900 */
[----:B------:R-:W2:Y:S04]  /*1310*/  LDG.E.CONSTANT R14, desc[UR4][R2.64+-0xc] ;  /* 0xfffff404020e7981 */ /* 0x000ea8000c1e9900 */
[----:B------:R-:W2:Y:S04]  /*1320*/  LDG.E.CONSTANT R15, desc[UR4][R2.64+-0x8] ;  /* 0xfffff804020f7981 */ /* 0x000ea8000c1e9900 */
[----:B0-----:R-:W2:Y:S04]  /*1330*/  LDG.E.CONSTANT R16, desc[UR4][R2.64+-0x4] ;  /* 0xfffffc0402107981 */ /* 0x001ea8000c1e9900 */
[----:B------:R-:W2:Y:S04]  /*1340*/  LDG.E.CONSTANT R17, desc[UR4][R2.64] ;  /* 0x0000000402117981 */ /* 0x000ea8000c1e9900 */
[----:B------:R-:W2:Y:S04]  /*1350*/  LDG.E.CONSTANT R18, desc[UR4][R2.64+0x4] ;  /* 0x0000040402127981 */ /* 0x000ea8000c1e9900 */
[----:B------:R-:W2:Y:S04]  /*1360*/  LDG.E.CONSTANT R19, desc[UR4][R2.64+0x8] ;  /* 0x0000080402137981 */ /* 0x000ea8000c1e9900 */
[----:B------:R-:W2:Y:S04]  /*1370*/  LDG.E.CONSTANT R20, desc[UR4][R2.64+0xc] ;  /* 0x00000c0402147981 */ /* 0x000ea8000c1e9900 */
[----:B------:R-:W2:Y:S01]  /*1380*/  LDG.E.CONSTANT R21, desc[UR4][R2.64+0x10] ;  /* 0x0000100402157981 */ /* 0x000ea2000c1e9900 */
[----:B---3--:R-:W-:-:S03]  /*1390*/  FADD R26, R26, R9 ;  /* 0x000000091a1a7221 */ /* 0x008fc60000000000 */
[----:B------:R-:W3:Y:S01]  /*13a0*/  LDG.E.CONSTANT R9, desc[UR4][R2.64+0x14] ;  /* 0x0000140402097981 */ /* 0x000ee2000c1e9900 */
[----:B----4-:R-:W-:-:S03]  /*13b0*/  FADD R27, R26, R23 ;  /* 0x000000171a1b7221 */ /* 0x010fc60000000000 */
[----:B------:R-:W4:Y:S01]  /*13c0*/  LDG.E.CONSTANT R23, desc[UR4][R2.64+0x18] ;  /* 0x0000180402177981 */ /* 0x000f22000c1e9900 */
[----:B-----5:R-:W-:-:S03]  /*13d0*/  FADD R26, R27, R22 ;  /* 0x000000161b1a7221 */ /* 0x020fc60000000000 */
[----:B------:R0:W5:Y:S01]  /*13e0*/  LDG.E.CONSTANT R22, desc[UR4][R2.64+0x1c] ;  /* 0x00001c0402167981 */ /* 0x000162000c1e9900 */
[----:B------:R-:W-:Y:S01]  /*13f0*/  IADD3 R25, PT, PT, R25, 0x10, RZ ;  /* 0x0000001019197810 */ /* 0x000fe20007ffe0ff */
[----:B--2---:R-:W-:-:S03]  /*1400*/  FADD R11, R26, R11 ;  /* 0x0000000b1a0b7221 */ /* 0x004fc60000000000 */
[----:B------:R-:W-:Y:S01]  /*1410*/  ISETP.NE.AND P0, PT, R25, RZ, PT ;  /* 0x000000ff1900720c */ /* 0x000fe20003f05270 */
[----:B------:R-:W-:-:S04]  /*1420*/  FADD R11, R11, R12 ;  /* 0x0000000c0b0b7221 */ /* 0x000fc80000000000 */
[----:B------:R-:W-:Y:S01]  /*1430*/  FADD R14, R11, R14 ;  /* 0x0000000e0b0e7221 */ /* 0x000fe20000000000 */
[----:B0-----:R-:W-:-:S03]  /*1440*/  IADD3 R2, P2, PT, R2, 0x40, RZ ;  /* 0x0000004002027810 */ /* 0x001fc60007f5e0ff */
[----:B------:R-:W-:Y:S02]  /*1450*/  FADD R15, R14, R15 ;  /* 0x0000000f0e0f7221 */ /* 0x000fe40000000000 */
[----:B------:R-:W-:Y:S02]  /*1460*/  IMAD.X R3, RZ, RZ, R3, P2 ;  /* 0x000000ffff037224 */ /* 0x000fe400010e0603 */
[----:B------:R-:W-:-:S04]  /*1470*/  FADD R16, R15, R16 ;  /* 0x000000100f107221 */ /* 0x000fc80000000000 */
[----:B------:R-:W-:-:S04]  /*1480*/  FADD R17, R16, R17 ;  /* 0x0000001110117221 */ /* 0x000fc80000000000 */
[----:B------:R-:W-:-:S04]  /*1490*/  FADD R18, R17, R18 ;  /* 0x0000001211127221 */ /* 0x000fc80000000000 */
[----:B------:R-:W-:-:S04]  /*14a0*/  FADD R19, R18, R19 ;  /* 0x0000001312137221 */ /* 0x000fc80000000000 */
[----:B------:R-:W-:-:S04]  /*14b0*/  FADD R20, R19, R20 ;  /* 0x0000001413147221 */ /* 0x000fc80000000000 */
[----:B------:R-:W-:-:S04]  /*14c0*/  FADD R20, R20, R21 ;  /* 0x0000001514147221 */ /* 0x000fc80000000000 */
[----:B---3--:R-:W-:-:S04]  /*14d0*/  FADD R20, R20, R9 ;  /* 0x0000000914147221 */ /* 0x008fc80000000000 */
[----:B----4-:R-:W-:-:S04]  /*14e0*/  FADD R23, R20, R23 ;  /* 0x0000001714177221 */ /* 0x010fc80000000000 */
[----:B-----5:R-:W-:Y:S01]  /*14f0*/  FADD R9, R23, R22 ;  /* 0x0000001617097221 */ /* 0x020fe20000000000 */
[----:B------:R-:W-:Y:S06]  /*1500*/  @P0 BRA `(.L_x_78) ;  /* 0xfffffffc006c0947 */ /* 0x000fec000383ffff */
.L_x_77:
[----:B------:R-:W-:Y:S05]  /*1510*/  BSYNC.RECONVERGENT B0 ;  /* 0x0000000000007941 */ /* 0x000fea0003800200 */
.L_x_76:
[----:B------:R-:W-:Y:S04]  /*1520*/  BSSY.RECONVERGENT B0, `(.L_x_79) ;  /* 0x0000047000007945 */ /* 0x000fe80003800200 */
[----:B------:R-:W-:Y:S05]  /*1530*/  @!P1 BRA `(.L_x_80) ;  /* 0x0000000400149947 */ /* 0x000fea0003800000 */
[----:B------:R-:W-:Y:S01]  /*1540*/  ISETP.GE.U32.AND P0, PT, R24, 0x8, PT ;  /* 0x000000081800780c */ /* 0x000fe20003f06070 */
[----:B------:R-:W-:Y:S01]  /*1550*/  BSSY.RECONVERGENT B1, `(.L_x_81) ;  /* 0x000001d000017945 */ /* 0x000fe20003800200 */
[----:B012---:R-:W-:-:S04]  /*1560*/  LOP3.LUT R17, R10, 0x7, RZ, 0xc0, !PT ;  /* 0x000000070a117812 */ /* 0x007fc800078ec0ff */
[----:B------:R-:W-:-:S07]  /*1570*/  ISETP.NE.AND P1, PT, R17, RZ, PT ;  /* 0x000000ff1100720c */ /* 0x000fce0003f25270 */
[----:B------:R-:W-:Y:S06]  /*1580*/  @!P0 BRA `(.L_x_82) ;  /* 0x0000000000648947 */ /* 0x000fec0003800000 */
[----:B------:R-:W0:Y:S01]  /*1590*/  LDC.64 R14, c[0x0][0x380] ;  /* 0x0000e000ff0e7b82 */ /* 0x000e220000000a00 */
[----:B------:R-:W1:Y:S01]  /*15a0*/  LDCU.64 UR8, c[0x0][0x380] ;  /* 0x00007000ff0877ac */ /* 0x000e620008000a00 */
[CC--:B------:R-:W-:Y:S02]  /*15b0*/  IADD3 R11, P0, PT, R6.reuse, R13.reuse, RZ ;  /* 0x0000000d060b7210 */ /* 0x0c0fe40007f1e0ff */
[----:B------:R-:W-:-:S03]  /*15c0*/  IADD3 R3, PT, PT, R6, R13, RZ ;  /* 0x0000000d06037210 */ /* 0x000fc60007ffe0ff */
[----:B------:R-:W-:Y:S01]  /*15d0*/  IMAD.X R12, RZ, RZ, RZ, P0 ;  /* 0x000000ffff0c7224 */ /* 0x000fe200000e06ff */
[----:B-1----:R-:W-:Y:S01]  /*15e0*/  LEA R2, P0, R11, UR8, 0x2 ;  /* 0x000000080b027c11 */ /* 0x002fe2000f8010ff */
[----:B0-----:R-:W-:-:S03]  /*15f0*/  IMAD.WIDE.U32 R14, R3, 0x4, R14 ;  /* 0x00000004030e7825 */ /* 0x001fc600078e000e */
[----:B------:R-:W-:-:S03]  /*1600*/  LEA.HI.X R3, R11, UR9, R12, 0x2, P0 ;  /* 0x000000090b037c11 */ /* 0x000fc600080f140c */
[----:B------:R-:W2:Y:S04]  /*1610*/  LDG.E.CONSTANT R14, desc[UR4][R14.64] ;  /* 0x000000040e0e7981 */ /* 0x000ea8000c1e9900 */
[----:B------:R-:W3:Y:S04]  /*1620*/  LDG.E.CONSTANT R12, desc[UR4][R2.64+0x4] ;  /* 0x00000404020c7981 */ /* 0x000ee8000c1e9900 */
[----:B------:R-:W4:Y:S04]  /*1630*/  LDG.E.CONSTANT R16, desc[UR4][R2.64+0x8] ;  /* 0x0000080402107981 */ /* 0x000f28000c1e9900 */
[----:B------:R-:W5:Y:S04]  /*1640*/  LDG.E.CONSTANT R18, desc[UR4][R2.64+0xc] ;  /* 0x00000c0402127981 */ /* 0x000f68000c1e9900 */
[----:B------:R-:W5:Y:S04]  /*1650*/  LDG.E.CONSTANT R20, desc[UR4][R2.64+0x10] ;  /* 0x0000100402147981 */ /* 0x000f68000c1e9900 */
[----:B------:R-:W5:Y:S04]  /*1660*/  LDG.E.CONSTANT R22, desc[UR4][R2.64+0x14] ;  /* 0x0000140402167981 */ /* 0x000f68000c1e9900 */
[----:B------:R-:W5:Y:S04]  /*1670*/  LDG.E.CONSTANT R24, desc[UR4][R2.64+0x18] ;  /* 0x0000180402187981 */ /* 0x000f68000c1e9900 */
[----:B------:R-:W5:Y:S01]  /*1680*/  LDG.E.CONSTANT R26, desc[UR4][R2.64+0x1c] ;  /* 0x00001c04021a7981 */ /* 0x000f62000c1e9900 */
[----:B------:R-:W-:Y:S01]  /*1690*/  IADD3 R6, PT, PT, R6, 0x8, RZ ;  /* 0x0000000806067810 */ /* 0x000fe20007ffe0ff */
        /* <DEDUP_REMOVED lines=8> */
.L_x_82:
[----:B------:R-:W-:Y:S05]  /*1720*/  BSYNC.RECONVERGENT B1 ;  /* 0x0000000000017941 */ /* 0x000fea0003800200 */
.L_x_81:
[----:B------:R-:W-:Y:S05]  /*1730*/  @!P1 BRA `(.L_x_80) ;  /* 0x0000000000949947 */ /* 0x000fea0003800000 */
[----:B------:R-:W-:Y:S01]  /*1740*/  ISETP.GE.U32.AND P0, PT, R17, 0x4, PT ;  /* 0x000000041100780c */ /* 0x000fe20003f06070 */
[----:B------:R-:W-:Y:S01]  /*1750*/  BSSY.RECONVERGENT B1, `(.L_x_83) ;  /* 0x0000015000017945 */ /* 0x000fe20003800200 */
[----:B------:R-:W-:-:S04]  /*1760*/  LOP3.LUT R11, R10, 0x3, RZ, 0xc0, !PT ;  /* 0x000000030a0b7812 */ /* 0x000fc800078ec0ff */
[----:B------:R-:W-:-:S07]  /*1770*/  ISETP.NE.AND P1, PT, R11, RZ, PT ;  /* 0x000000ff0b00720c */ /* 0x000fce0003f25270 */
[----:B------:R-:W-:Y:S06]  /*1780*/  @!P0 BRA `(.L_x_84) ;  /* 0x0000000000448947 */ /* 0x000fec0003800000 */
[----:B------:R-:W0:Y:S01]  /*1790*/  LDC.64 R14, c[0x0][0x380] ;  /* 0x0000e000ff0e7b82 */ /* 0x000e220000000a00 */
[----:B------:R-:W1:Y:S01]  /*17a0*/  LDCU.64 UR8, c[0x0][0x380] ;  /* 0x00007000ff0877ac */ /* 0x000e620008000a00 */
[C---:B------:R-:W-:Y:S01]  /*17b0*/  IADD3 R12, P0, PT, R6.reuse, R13, RZ ;  /* 0x0000000d060c7210 */ /* 0x040fe20007f1e0ff */
[----:B------:R-:W-:-:S03]  /*17c0*/  IMAD.IADD R3, R6, 0x1, R13 ;  /* 0x0000000106037824 */ /* 0x000fc600078e020d */
[----:B------:R-:W-:Y:S02]  /*17d0*/  IADD3.X R17, PT, PT, RZ, RZ, RZ, P0, !PT ;  /* 0x000000ffff117210 */ /* 0x000fe400007fe4ff */
[----:B-1----:R-:W-:Y:S01]  /*17e0*/  LEA R2, P0, R12, UR8, 0x2 ;  /* 0x000000080c027c11 */ /* 0x002fe2000f8010ff */
[----:B0-----:R-:W-:-:S03]  /*17f0*/  IMAD.WIDE.U32 R14, R3, 0x4, R14 ;  /* 0x00000004030e7825 */ /* 0x001fc600078e000e */
[----:B------:R-:W-:-:S03]  /*1800*/  LEA.HI.X R3, R12, UR9, R17, 0x2, P0 ;  /* 0x000000090c037c11 */ /* 0x000fc600080f1411 */
[----:B------:R-:W2:Y:S04]  /*1810*/  LDG.E.CONSTANT R14, desc[UR4][R14.64] ;  /* 0x000000040e0e7981 */ /* 0x000ea8000c1e9900 */
[----:B------:R-:W3:Y:S04]  /*1820*/  LDG.E.CONSTANT R12, desc[UR4][R2.64+0x4] ;  /* 0x00000404020c7981 */ /* 0x000ee8000c1e9900 */
[----:B------:R-:W4:Y:S04]  /*1830*/  LDG.E.CONSTANT R16, desc[UR4][R2.64+0x8] ;  /* 0x0000080402107981 */ /* 0x000f28000c1e9900 */
[----:B------:R-:W5:Y:S01]  /*1840*/  LDG.E.CONSTANT R18, desc[UR4][R2.64+0xc] ;  /* 0x00000c0402127981 */ /* 0x000f62000c1e9900 */
[----:B------:R-:W-:-:S02]  /*1850*/  VIADD R6, R6, 0x4 ;  /* 0x0000000406067836 */ /* 0x000fc40000000000 */
[----:B--2---:R-:W-:-:S04]  /*1860*/  FADD R9, R9, R14 ;  /* 0x0000000e09097221 */ /* 0x004fc80000000000 */
[----:B---3--:R-:W-:-:S04]  /*1870*/  FADD R9, R9, R12 ;  /* 0x0000000c09097221 */ /* 0x008fc80000000000 */
[----:B----4-:R-:W-:-:S04]  /*1880*/  FADD R9, R9, R16 ;  /* 0x0000001009097221 */ /* 0x010fc80000000000 */
[----:B-----5:R-:W-:-:S07]  /*1890*/  FADD R9, R9, R18 ;  /* 0x0000001209097221 */ /* 0x020fce0000000000 */
.L_x_84:
[----:B------:R-:W-:Y:S05]  /*18a0*/  BSYNC.RECONVERGENT B1 ;  /* 0x0000000000017941 */ /* 0x000fea0003800200 */
.L_x_83:
[----:B------:R-:W-:Y:S05]  /*18b0*/  @!P1 BRA `(.L_x_80) ;  /* 0x0000000000349947 */ /* 0x000fea0003800000 */
[----:B------:R-:W0:Y:S01]  /*18c0*/  LDC.64 R2, c[0x0][0x380] ;  /* 0x0000e000ff027b82 */ /* 0x000e220000000a00 */
[----:B------:R-:W-:Y:S01]  /*18d0*/  IADD3 R15, PT, PT, R6, R13, RZ ;  /* 0x0000000d060f7210 */ /* 0x000fe20007ffe0ff */
[----:B------:R-:W-:-:S04]  /*18e0*/  IMAD.MOV R11, RZ, RZ, -R11 ;  /* 0x000000ffff0b7224 */ /* 0x000fc800078e0a0b */
[----:B0-----:R-:W-:-:S03]  /*18f0*/  IMAD.WIDE.U32 R2, R15, 0x4, R2 ;  /* 0x000000040f027825 */ /* 0x001fc600078e0002 */
[----:B------:R-:W-:-:S07]  /*1900*/  MOV R6, R2 ;  /* 0x0000000200067202 */ /* 0x000fce0000000f00 */
.L_x_85:
[----:B------:R-:W-:-:S06]  /*1910*/  IMAD.MOV.U32 R2, RZ, RZ, R6 ;  /* 0x000000ffff027224 */ /* 0x000fcc00078e0006 */
[----:B------:R0:W2:Y:S01]  /*1920*/  LDG.E.CONSTANT R2, desc[UR4][R2.64] ;  /* 0x0000000402027981 */ /* 0x0000a2000c1e9900 */
[----:B------:R-:W-:Y:S02]  /*1930*/  IADD3 R11, PT, PT, R11, 0x1, RZ ;  /* 0x000000010b0b7810 */ /* 0x000fe40007ffe0ff */
[----:B------:R-:W-:Y:S02]  /*1940*/  IADD3 R6, P1, PT, R6, 0x4, RZ ;  /* 0x0000000406067810 */ /* 0x000fe40007f3e0ff */
[----:B------:R-:W-:-:S03]  /*1950*/  ISETP.NE.AND P0, PT, R11, RZ, PT ;  /* 0x000000ff0b00720c */ /* 0x000fc60003f05270 */
[----:B0-----:R-:W-:Y:S02]  /*1960*/  IMAD.X R3, RZ, RZ, R3, P1 ;  /* 0x000000ffff037224 */ /* 0x001fe400008e0603 */
[----:B--2---:R-:W-:-:S08]  /*1970*/  FADD R9, R2, R9 ;  /* 0x0000000902097221 */ /* 0x004fd00000000000 */
[----:B------:R-:W-:Y:S05]  /*1980*/  @P0 BRA `(.L_x_85) ;  /* 0xfffffffc00e00947 */ /* 0x000fea000383ffff */
.L_x_80:
[----:B------:R-:W-:Y:S05]  /*1990*/  BSYNC.RECONVERGENT B0 ;  /* 0x0000000000007941 */ /* 0x000fea0003800200 */
.L_x_79:
[----:B-12---:R-:W1:Y:S01]  /*19a0*/  LDC R11, c[0x0][0x390] ;  /* 0x0000e400ff0b7b82 */ /* 0x006e620000000800 */
[----:B------:R-:W-:Y:S01]  /*19b0*/  FMUL R15, R9, R0 ;  /* 0x00000000090f7220 */ /* 0x000fe20000400000 */
[----:B------:R-:W-:-:S05]  /*19c0*/  IMAD.WIDE.U32 R2, R7, 0x4, R4 ;  /* 0x0000000407027825 */ /* 0x000fca00078e0004 */
[----:B------:R2:W-:Y:S01]  /*19d0*/  STG.E desc[UR4][R2.64], R15 ;  /* 0x0000000f02007986 */ /* 0x0005e2000c101904 */
[----:B-1----:R-:W-:-:S13]  /*19e0*/  ISETP.GE.AND P0, PT, R8, R11, PT ;  /* 0x0000000b0800720c */ /* 0x002fda0003f06270 */
[----:B--2---:R-:W-:Y:S05]  /*19f0*/  @P0 EXIT ;  /* 0x000000000000094d */ /* 0x004fea0003800000 */
[----:B------:R-:W1:Y:S01]  /*1a00*/  LDC.64 R6, c[0x0][0x380] ;  /* 0x0000e000ff067b82 */ /* 0x000e620000000a00 */
[C---:B------:R-:W-:Y:S01]  /*1a10*/  IADD3 R2, PT, PT, -R8.reuse, R11, RZ ;  /* 0x0000000b08027210 */ /* 0x040fe20007ffe1ff */
[----:B------:R-:W-:Y:S01]  /*1a20*/  BSSY.RECONVERGENT B0, `(.L_x_86) ;  /* 0x0000028000007945 */ /* 0x000fe20003800200 */
[----:B------:R-:W-:Y:S02]  /*1a30*/  IMAD.WIDE.U32 R4, R8, 0x4, R4 ;  /* 0x0000000408047825 */ /* 0x000fe400078e0004 */
[----:B------:R-:W-:Y:S02]  /*1a40*/  LOP3.LUT P0, R22, R2, 0x3, RZ, 0xc0, !PT ;  /* 0x0000000302167812 */ /* 0x000fe4000780c0ff */
[----:B-1----:R-:W-:-:S04]  /*1a50*/  IMAD.WIDE.U32 R2, R8, 0x4, R6 ;  /* 0x0000000408027825 */ /* 0x002fc800078e0006 */
[----:B------:R-:W-:-:S07]  /*1a60*/  IMAD.WIDE.U32 R6, R13, 0x4, R6 ;  /* 0x000000040d067825 */ /* 0x000fce00078e0006 */
[----:B------:R-:W-:Y:S05]  /*1a70*/  @!P0 BRA `(.L_x_87) ;  /* 0x0000000000888947 */ /* 0x000fea0003800000 */
[----:B------:R-:W-:Y:S01]  /*1a80*/  BSSY.RECONVERGENT B1, `(.L_x_87) ;  /* 0x0000021000017945 */ /* 0x000fe20003800200 */
[----:B------:R-:W-:Y:S01]  /*1a90*/  IMAD.MOV.U32 R12, RZ, RZ, R4 ;  /* 0x000000ffff0c7224 */ /* 0x000fe200078e0004 */
[----:B------:R-:W-:Y:S01]  /*1aa0*/  MOV R15, R5 ;  /* 0x00000005000f7202 */ /* 0x000fe20000000f00 */
[----:B------:R-:W-:Y:S01]  /*1ab0*/  IMAD.MOV.U32 R14, RZ, RZ, R6 ;  /* 0x000000ffff0e7224 */ /* 0x000fe200078e0006 */
[----:B0-----:R-:W-:Y:S01]  /*1ac0*/  MOV R17, R7 ;  /* 0x0000000700117202 */ /* 0x001fe20000000f00 */
[----:B------:R-:W-:Y:S01]  /*1ad0*/  IMAD.MOV.U32 R18, RZ, RZ, R2 ;  /* 0x000000ffff127224 */ /* 0x000fe200078e0002 */
[----:B------:R-:W-:Y:S01]  /*1ae0*/  MOV R19, R3 ;  /* 0x0000000300137202 */ /* 0x000fe20000000f00 */
[----:B------:R-:W-:-:S07]  /*1af0*/  IMAD.MOV R22, RZ, RZ, -R22 ;  /* 0x000000ffff167224 */ /* 0x000fce00078e0a16 */
.L_x_88:
[----:B------:R-:W-:Y:S01]  /*1b00*/  MOV R16, R14 ;  /* 0x0000000e00107202 */ /* 0x000fe20000000f00 */
[----:B------:R-:W2:Y:S04]  /*1b10*/  LDG.E.CONSTANT R2, desc[UR4][R18.64] ;  /* 0x0000000412027981 */ /* 0x000ea8000c1e9900 */
[----:B0-----:R0:W3:Y:S01]  /*1b20*/  LDG.E.CONSTANT R3, desc[UR4][R16.64] ;  /* 0x0000000410037981 */ /* 0x0010e2000c1e9900 */
[----:B------:R-:W-:Y:S01]  /*1b30*/  IMAD.MOV.U32 R20, RZ, RZ, R12 ;  /* 0x000000ffff147224 */ /* 0x000fe200078e000c */
[----:B------:R-:W-:Y:S01]  /*1b40*/  MOV R21, R15 ;  /* 0x0000000f00157202 */ /* 0x000fe20000000f00 */
[----:B------:R-:W-:Y:S01]  /*1b50*/  VIADD R8, R8, 0x1 ;  /* 0x0000000108087836 */ /* 0x000fe20000000000 */
[----:B------:R-:W-:Y:S02]  /*1b60*/  IADD3 R22, PT, PT, R22, 0x1, RZ ;  /* 0x0000000116167810 */ /* 0x000fe40007ffe0ff */
[----:B------:R-:W-:-:S02]  /*1b70*/  IADD3 R4, P3, PT, R12, 0x4, RZ ;  /* 0x000000040c047810 */ /* 0x000fc40007f7e0ff */
[----:B------:R-:W-:Y:S02]  /*1b80*/  ISETP.NE.AND P0, PT, R22, RZ, PT ;  /* 0x000000ff1600720c */ /* 0x000fe40003f05270 */
[----:B------:R-:W-:Y:S01]  /*1b90*/  IADD3 R6, P2, PT, R14, 0x4, RZ ;  /* 0x000000040e067810 */ /* 0x000fe20007f5e0ff */
[----:B------:R-:W-:Y:S01]  /*1ba0*/  IMAD.X R5, RZ, RZ, R15, P3 ;  /* 0x000000ffff057224 */ /* 0x000fe200018e060f */
[----:B------:R-:W-:Y:S02]  /*1bb0*/  MOV R12, R4 ;  /* 0x00000004000c7202 */ /* 0x000fe40000000f00 */
[----:B------:R-:W-:Y:S01]  /*1bc0*/  IADD3.X R7, PT, PT, RZ, R17, RZ, P2, !PT ;  /* 0x00000011ff077210 */ /* 0x000fe200017fe4ff */
[----:B------:R-:W-:Y:S02]  /*1bd0*/  IMAD.MOV.U32 R14, RZ, RZ, R6 ;  /* 0x000000ffff0e7224 */ /* 0x000fe400078e0006 */
[----:B------:R-:W-:Y:S01]  /*1be0*/  IMAD.MOV.U32 R15, RZ, RZ, R5 ;  /* 0x000000ffff0f7224 */ /* 0x000fe200078e0005 */
[----:B0-----:R-:W-:Y:S01]  /*1bf0*/  MOV R17, R7 ;  /* 0x0000000700117202 */ /* 0x001fe20000000f00 */
[----:B--2---:R-:W-:-:S04]  /*1c00*/  FADD R2, R2, R9 ;  /* 0x0000000902027221 */ /* 0x004fc80000000000 */
[----:B---3--:R-:W-:Y:S01]  /*1c10*/  FADD R9, R2, -R3 ;  /* 0x8000000302097221 */ /* 0x008fe20000000000 */
[----:B------:R-:W-:-:S03]  /*1c20*/  IADD3 R2, P1, PT, R18, 0x4, RZ ;  /* 0x0000000412027810 */ /* 0x000fc60007f3e0ff */
[----:B------:R-:W-:Y:S01]  /*1c30*/  FMUL R23, R9, R0 ;  /* 0x0000000009177220 */ /* 0x000fe20000400000 */
[----:B------:R-:W-:Y:S01]  /*1c40*/  MOV R18, R2 ;  /* 0x0000000200127202 */ /* 0x000fe20000000f00 */
[----:B------:R-:W-:-:S03]  /*1c50*/  IMAD.X R3, RZ, RZ, R19, P1 ;  /* 0x000000ffff037224 */ /* 0x000fc600008e0613 */
[----:B------:R0:W-:Y:S01]  /*1c60*/  STG.E desc[UR4][R20.64], R23 ;  /* 0x0000001714007986 */ /* 0x0001e2000c101904 */
[----:B------:R-:W-:Y:S01]  /*1c70*/  IMAD.MOV.U32 R19, RZ, RZ, R3 ;  /* 0x000000ffff137224 */ /* 0x000fe200078e0003 */
[----:B------:R-:W-:Y:S06]  /*1c80*/  @P0 BRA `(.L_x_88) ;  /* 0xfffffffc009c0947 */ /* 0x000fec000383ffff */
[----:B------:R-:W-:Y:S05]  /*1c90*/  BSYNC.RECONVERGENT B1 ;  /* 0x0000000000017941 */ /* 0x000fea0003800200 */
.L_x_87:
[----:B------:R-:W-:Y:S05]  /*1ca0*/  BSYNC.RECONVERGENT B0 ;  /* 0x0000000000007941 */ /* 0x000fea0003800200 */
.L_x_86:
[----:B------:R-:W-:-:S04]  /*1cb0*/  IADD3 R10, PT, PT, R13, R10, -R11 ;  /* 0x0000000a0d0a7210 */ /* 0x000fc80007ffe80b */
[----:B------:R-:W-:-:S13]  /*1cc0*/  ISETP.GT.U32.AND P0, PT, R10, -0x4, PT ;  /* 0xfffffffc0a00780c */ /* 0x000fda0003f04070 */
[----:B------:R-:W-:Y:S05]  /*1cd0*/  @P0 EXIT ;  /* 0x000000000000094d */ /* 0x000fea0003800000 */
[----:B------:R-:W-:Y:S01]  /*1ce0*/  IADD3 R10, PT, PT, -R8, R11, RZ ;  /* 0x0000000b080a7210 */ /* 0x000fe20007ffe1ff */
[----:B------:R-:W-:Y:S01]  /*1cf0*/  BSSY.RECONVERGENT B0, `(.L_x_89) ;  /* 0x0000071000007945 */ /* 0x000fe20003800200 */
[----:B------:R-:W-:Y:S02]  /*1d00*/  PLOP3.LUT P0, PT, PT, PT, PT, 0x80, 0x8 ;  /* 0x000000000008781c */ /* 0x000fe40003f0f070 */
[----:B------:R-:W-:-:S13]  /*1d10*/  ISETP.GT.AND P1, PT, R10, 0xc, PT ;  /* 0x0000000c0a00780c */ /* 0x000fda0003f24270 */
[----:B------:R-:W-:Y:S05]  /*1d20*/  @!P1 BRA `(.L_x_90) ;  /* 0x0000000400b49947 */ /* 0x000fea0003800000 */
[----:B------:R-:W-:Y:S01]  /*1d30*/  PLOP3.LUT P0, PT, PT, PT, PT, 0x8, 0x80 ;  /* 0x000000000080781c */ /* 0x000fe20003f0e170 */
[----:B------:R-:W-:-:S12]  /*1d40*/  VIADD R13, R11, 0xfffffff4 ;  /* 0xfffffff40b0d7836 */ /* 0x000fd80000000000 */
.L_x_91:
[----:B------:R-:W2:Y:S04]  /*1d50*/  LDG.E.CONSTANT R10, desc[UR4][R2.64] ;  /* 0x00000004020a7981 */ /* 0x000ea8000c1e9900 */
[----:B0-----:R-:W3:Y:S04]  /*1d60*/  LDG.E.CONSTANT R21, desc[UR4][R6.64] ;  /* 0x0000000406157981 */ /* 0x001ee8000c1e9900 */
[----:B------:R-:W4:Y:S04]  /*1d70*/  LDG.E.CONSTANT R18, desc[UR4][R2.64+0x4] ;  /* 0x0000040402127981 */ /* 0x000f28000c1e9900 */
[----:B------:R-:W5:Y:S04]  /*1d80*/  LDG.E.CONSTANT R25, desc[UR4][R6.64+0x4] ;  /* 0x0000040406197981 */ /* 0x000f68000c1e9900 */
        /* <DEDUP_REMOVED lines=11> */
[----:B------:R-:W5:Y:S01]  /*1e40*/  LDG.E.CONSTANT R20, desc[UR4][R2.64+0x20] ;  /* 0x0000200402147981 */ /* 0x000f62000c1e9900 */
[----:B--2---:R-:W-:-:S04]  /*1e50*/  FADD R10, R10, R9 ;  /* 0x000000090a0a7221 */ /* 0x004fc80000000000 */
[----:B---3--:R-:W-:Y:S02]  /*1e60*/  FADD R21, R10, -R21 ;  /* 0x800000150a157221 */ /* 0x008fe40000000000 */
[----:B------:R-:W2:Y:S02]  /*1e70*/  LDG.E.CONSTANT R10, desc[UR4][R2.64+0x1c] ;  /* 0x00001c04020a7981 */ /* 0x000ea4000c1e9900 */
[----:B----4-:R-:W-:-:S04]  /*1e80*/  FADD R18, R21, R18 ;  /* 0x0000001215127221 */ /* 0x010fc80000000000 */
[----:B-----5:R-:W-:Y:S02]  /*1e90*/  FADD R25, R18, -R25 ;  /* 0x8000001912197221 */ /* 0x020fe40000000000 */
[----:B------:R-:W3:Y:S02]  /*1ea0*/  LDG.E.CONSTANT R18, desc[UR4][R6.64+0x20] ;  /* 0x0000200406127981 */ /* 0x000ee4000c1e9900 */
[----:B------:R-:W-:-:S04]  /*1eb0*/  FADD R16, R25, R16 ;  /* 0x0000001019107221 */ /* 0x000fc80000000000 */
[----:B------:R-:W-:Y:S02]  /*1ec0*/  FADD R15, R16, -R15 ;  /* 0x8000000f100f7221 */ /* 0x000fe40000000000 */
[----:B------:R-:W4:Y:S02]  /*1ed0*/  LDG.E.CONSTANT R16, desc[UR4][R2.64+0x24] ;  /* 0x0000240402107981 */ /* 0x000f24000c1e9900 */
[----:B------:R-:W-:-:S04]  /*1ee0*/  FADD R14, R15, R14 ;  /* 0x0000000e0f0e7221 */ /* 0x000fc80000000000 */
[----:B------:R-:W-:Y:S02]  /*1ef0*/  FADD R19, R14, -R19 ;  /* 0x800000130e137221 */ /* 0x000fe40000000000 */
[----:B------:R-:W5:Y:S02]  /*1f00*/  LDG.E.CONSTANT R14, desc[UR4][R6.64+0x24] ;  /* 0x00002404060e7981 */ /* 0x000f64000c1e9900 */
[----:B------:R-:W-:-:S04]  /*1f10*/  FADD R9, R19, R24 ;  /* 0x0000001813097221 */ /* 0x000fc80000000000 */
[----:B------:R-:W-:-:S04]  /*1f20*/  FADD R9, R9, -R26 ;  /* 0x8000001a09097221 */ /* 0x000fc80000000000 */
[----:B------:R-:W-:-:S04]  /*1f30*/  FADD R12, R9, R12 ;  /* 0x0000000c090c7221 */ /* 0x000fc80000000000 */
[----:B------:R-:W-:-:S04]  /*1f40*/  FADD R17, R12, -R17 ;  /* 0x800000110c117221 */ /* 0x000fc80000000000 */
[----:B------:R-:W-:-:S04]  /*1f50*/  FADD R22, R17, R22 ;  /* 0x0000001611167221 */ /* 0x000fc80000000000 */
[----:B------:R-:W-:-:S04]  /*1f60*/  FADD R23, R22, -R23 ;  /* 0x8000001716177221 */ /* 0x000fc80000000000 */
[----:B--2---:R-:W-:Y:S02]  /*1f70*/  FADD R12, R23, R10 ;  /* 0x0000000a170c7221 */ /* 0x004fe40000000000 */
[----:B------:R-:W2:Y:S02]  /*1f80*/  LDG.E.CONSTANT R10, desc[UR4][R2.64+0x28] ;  /* 0x00002804020a7981 */ /* 0x000ea4000c1e9900 */
[----:B------:R-:W-:Y:S02]  /*1f90*/  FADD R27, R12, -R27 ;  /* 0x8000001b0c1b7221 */ /* 0x000fe40000000000 */
[----:B------:R-:W2:Y:S02]  /*1fa0*/  LDG.E.CONSTANT R12, desc[UR4][R6.64+0x28] ;  /* 0x00002804060c7981 */ /* 0x000ea4000c1e9900 */
[----:B------:R-:W-:Y:S02]  /*1fb0*/  FADD R29, R27, R20 ;  /* 0x000000141b1d7221 */ /* 0x000fe40000000000 */
[----:B------:R-:W2:Y:S02]  /*1fc0*/  LDG.E.CONSTANT R20, desc[UR4][R2.64+0x2c] ;  /* 0x00002c0402147981 */ /* 0x000ea4000c1e9900 */
[----:B---3--:R-:W-:-:S02]  /*1fd0*/  FADD R29, R29, -R18 ;  /* 0x800000121d1d7221 */ /* 0x008fc40000000000 */
[----:B------:R-:W3:Y:S02]  /*1fe0*/  LDG.E.CONSTANT R18, desc[UR4][R6.64+0x2c] ;  /* 0x00002c0406127981 */ /* 0x000ee4000c1e9900 */
[----:B----4-:R-:W-:Y:S02]  /*1ff0*/  FADD R22, R29, R16 ;  /* 0x000000101d167221 */ /* 0x010fe40000000000 */
[----:B------:R-:W4:Y:S02]  /*2000*/  LDG.E.CONSTANT R16, desc[UR4][R2.64+0x30] ;  /* 0x0000300402107981 */ /* 0x000f24000c1e9900 */
[----:B-----5:R-:W-:Y:S02]  /*2010*/  FADD R14, R22, -R14 ;  /* 0x8000000e160e7221 */ /* 0x020fe40000000000 */
[----:B------:R-:W5:Y:S01]  /*2020*/  LDG.E.CONSTANT R22, desc[UR4][R6.64+0x30] ;  /* 0x0000300406167981 */ /* 0x000f62000c1e9900 */
[-C--:B------:R-:W-:Y:S01]  /*2030*/  FMUL R24, R21, R0.reuse ;  /* 0x0000000015187220 */ /* 0x080fe20000400000 */
[-C--:B------:R-:W-:Y:S01]  /*2040*/  FMUL R26, R15, R0.reuse ;  /* 0x000000000f1a7220 */ /* 0x080fe20000400000 */
[----:B------:R-:W-:-:S05]  /*2050*/  FMUL R25, R25, R0 ;  /* 0x0000000019197220 */ /* 0x000fca0000400000 */
[----:B------:R4:W-:Y:S01]  /*2060*/  STG.E desc[UR4][R4.64+0x4], R25 ;  /* 0x0000041904007986 */ /* 0x0009e2000c101904 */
[----:B--2---:R-:W-:-:S03]  /*2070*/  FADD R21, R14, R10 ;  /* 0x0000000a0e157221 */ /* 0x004fc60000000000 */
[----:B------:R-:W2:Y:S01]  /*2080*/  LDG.E.CONSTANT R10, desc[UR4][R2.64+0x34] ;  /* 0x00003404020a7981 */ /* 0x000ea2000c1e9900 */
[----:B------:R-:W-:-:S03]  /*2090*/  FADD R15, R21, -R12 ;  /* 0x8000000c150f7221 */ /* 0x000fc60000000000 */
[----:B------:R-:W2:Y:S01]  /*20a0*/  LDG.E.CONSTANT R12, desc[UR4][R6.64+0x34] ;  /* 0x00003404060c7981 */ /* 0x000ea2000c1e9900 */
[----:B------:R-:W-:-:S03]  /*20b0*/  FADD R21, R15, R20 ;  /* 0x000000140f157221 */ /* 0x000fc60000000000 */
[----:B------:R-:W2:Y:S01]  /*20c0*/  LDG.E.CONSTANT R20, desc[UR4][R2.64+0x38] ;  /* 0x0000380402147981 */ /* 0x000ea2000c1e9900 */
[----:B---3--:R-:W-:-:S03]  /*20d0*/  FADD R21, R21, -R18 ;  /* 0x8000001215157221 */ /* 0x008fc60000000000 */
[----:B------:R-:W3:Y:S01]  /*20e0*/  LDG.E.CONSTANT R18, desc[UR4][R6.64+0x38] ;  /* 0x0000380406127981 */ /* 0x000ee2000c1e9900 */
[----:B----4-:R-:W-:-:S03]  /*20f0*/  FADD R25, R21, R16 ;  /* 0x0000001015197221 */ /* 0x010fc60000000000 */
[----:B------:R0:W4:Y:S01]  /*2100*/  LDG.E.CONSTANT R16, desc[UR4][R2.64+0x3c] ;  /* 0x00003c0402107981 */ /* 0x000122000c1e9900 */
[----:B-----5:R-:W-:-:S03]  /*2110*/  FADD R25, R25, -R22 ;  /* 0x8000001619197221 */ /* 0x020fc60000000000 */
[----:B------:R1:W5:Y:S04]  /*2120*/  LDG.E.CONSTANT R22, desc[UR4][R6.64+0x3c] ;  /* 0x00003c0406167981 */ /* 0x000368000c1e9900 */
[----:B------:R0:W-:Y:S02]  /*2130*/  STG.E desc[UR4][R4.64], R24 ;  /* 0x0000001804007986 */ /* 0x0001e4000c101904 */
[-C--:B0-----:R-:W-:Y:S01]  /*2140*/  FMUL R24, R19, R0.reuse ;  /* 0x0000000013187220 */ /* 0x081fe20000400000 */
[----:B------:R-:W-:Y:S01]  /*2150*/  IADD3 R8, PT, PT, R8, 0x10, RZ ;  /* 0x0000001008087810 */ /* 0x000fe20007ffe0ff */
[----:B------:R-:W-:-:S03]  /*2160*/  FMUL R9, R9, R0 ;  /* 0x0000000009097220 */ /* 0x000fc60000400000 */
[----:B------:R-:W-:Y:S01]  /*2170*/  ISETP.GE.AND P1, PT, R8, R13, PT ;  /* 0x0000000d0800720c */ /* 0x000fe20003f26270 */
[-C--:B------:R-:W-:Y:S01]  /*2180*/  FMUL R17, R17, R0.reuse ;  /* 0x0000000011117220 */ /* 0x080fe20000400000 */
[-C--:B------:R-:W-:Y:S01]  /*2190*/  FMUL R23, R23, R0.reuse ;  /* 0x0000000017177220 */ /* 0x080fe20000400000 */
[----:B------:R-:W-:Y:S01]  /*21a0*/  STG.E desc[UR4][R4.64+0x10], R9 ;  /* 0x0000100904007986 */ /* 0x000fe2000c101904 */
[-C--:B------:R-:W-:Y:S01]  /*21b0*/  FMUL R15, R15, R0.reuse ;  /* 0x000000000f0f7220 */ /* 0x080fe20000400000 */
[-C--:B------:R-:W-:Y:S01]  /*21c0*/  FMUL R27, R27, R0.reuse ;  /* 0x000000001b1b7220 */ /* 0x080fe20000400000 */
[-C--:B------:R-:W-:Y:S01]  /*21d0*/  FMUL R29, R29, R0.reuse ;  /* 0x000000001d1d7220 */ /* 0x080fe20000400000 */
[----:B------:R0:W-:Y:S01]  /*21e0*/  STG.E desc[UR4][R4.64+0x14], R17 ;  /* 0x0000141104007986 */ /* 0x0001e2000c101904 */
[-C--:B------:R-:W-:Y:S01]  /*21f0*/  FMUL R14, R14, R0.reuse ;  /* 0x000000000e0e7220 */ /* 0x080fe20000400000 */
[----:B------:R-:W-:Y:S02]  /*2200*/  FMUL R21, R21, R0 ;  /* 0x0000000015157220 */ /* 0x000fe40000400000 */
[----:B------:R-:W-:Y:S01]  /*2210*/  STG.E desc[UR4][R4.64+0x18], R23 ;  /* 0x0000181704007986 */ /* 0x000fe2000c101904 */
[----:B------:R-:W-:-:S02]  /*2220*/  IADD3 R2, P2, PT, R2, 0x40, RZ ;  /* 0x0000004002027810 */ /* 0x000fc40007f5e0ff */
[----:B-1----:R-:W-:Y:S01]  /*2230*/  IADD3 R6, P3, PT, R6, 0x40, RZ ;  /* 0x0000004006067810 */ /* 0x002fe20007f7e0ff */
[----:B------:R1:W-:Y:S02]  /*2240*/  STG.E desc[UR4][R4.64+0x28], R15 ;  /* 0x0000280f04007986 */ /* 0x0003e4000c101904 */
[----:B------:R-:W-:Y:S01]  /*2250*/  IMAD.X R3, RZ, RZ, R3, P2 ;  /* 0x000000ffff037224 */ /* 0x000fe200010e0603 */
[----:B------:R-:W-:Y:S01]  /*2260*/  IADD3.X R7, PT, PT, RZ, R7, RZ, P3, !PT ;  /* 0x00000007ff077210 */ /* 0x000fe20001ffe4ff */
[----:B------:R-:W-:Y:S04]  /*2270*/  STG.E desc[UR4][R4.64+0x8], R26 ;  /* 0x0000081a04007986 */ /* 0x000fe8000c101904 */
[----:B------:R-:W-:Y:S04]  /*2280*/  STG.E desc[UR4][R4.64+0xc], R24 ;  /* 0x00000c1804007986 */ /* 0x000fe8000c101904 */
[----:B------:R-:W-:Y:S04]  /*2290*/  STG.E desc[UR4][R4.64+0x1c], R27 ;  /* 0x00001c1b04007986 */ /* 0x000fe8000c101904 */
[----:B------:R-:W-:Y:S04]  /*22a0*/  STG.E desc[UR4][R4.64+0x20], R29 ;  /* 0x0000201d04007986 */ /* 0x000fe8000c101904 */
[----:B------:R-:W-:Y:S04]  /*22b0*/  STG.E desc[UR4][R4.64+0x24], R14 ;  /* 0x0000240e04007986 */ /* 0x000fe8000c101904 */
[----:B------:R-:W-:Y:S01]  /*22c0*/  STG.E desc[UR4][R4.64+0x2c], R21 ;  /* 0x00002c1504007986 */ /* 0x000fe2000c101904 */
[----:B--2---:R-:W-:-:S04]  /*22d0*/  FADD R19, R25, R10 ;  /* 0x0000000a19137221 */ /* 0x004fc80000000000 */
[----:B------:R-:W-:-:S04]  /*22e0*/  FADD R19, R19, -R12 ;  /* 0x8000000c13137221 */ /* 0x000fc80000000000 */
[----:B------:R-:W-:-:S04]  /*22f0*/  FADD R20, R19, R20 ;  /* 0x0000001413147221 */ /* 0x000fc80000000000 */
[----:B---3--:R-:W-:-:S04]  /*2300*/  FADD R18, R20, -R18 ;  /* 0x8000001214127221 */ /* 0x008fc80000000000 */
[----:B----4-:R-:W-:Y:S01]  /*2310*/  FADD R16, R18, R16 ;  /* 0x0000001012107221 */ /* 0x010fe20000000000 */
[----:B------:R-:W-:Y:S01]  /*2320*/  IADD3 R10, P4, PT, R4, 0x40, RZ ;  /* 0x00000040040a7810 */ /* 0x000fe20007f9e0ff */
[-C--:B------:R-:W-:Y:S01]  /*2330*/  FMUL R25, R25, R0.reuse ;  /* 0x0000000019197220 */ /* 0x080fe20000400000 */
[-C--:B------:R-:W-:Y:S01]  /*2340*/  FMUL R19, R19, R0.reuse ;  /* 0x0000000013137220 */ /* 0x080fe20000400000 */
[----:B0-----:R-:W-:Y:S01]  /*2350*/  FMUL R17, R18, R0 ;  /* 0x0000000012117220 */ /* 0x001fe20000400000 */
[----:B-----5:R-:W-:Y:S01]  /*2360*/  FADD R9, R16, -R22 ;  /* 0x8000001610097221 */ /* 0x020fe20000000000 */
[----:B-1----:R-:W-:-:S03]  /*2370*/  IMAD.X R15, RZ, RZ, R5, P4 ;  /* 0x000000ffff0f7224 */ /* 0x002fc600020e0605 */
[----:B------:R-:W-:Y:S01]  /*2380*/  FMUL R23, R9, R0 ;  /* 0x0000000009177220 */ /* 0x000fe20000400000 */
[----:B------:R-:W-:Y:S04]  /*2390*/  STG.E desc[UR4][R4.64+0x30], R25 ;  /* 0x0000301904007986 */ /* 0x000fe8000c101904 */
[----:B------:R-:W-:Y:S04]  /*23a0*/  STG.E desc[UR4][R4.64+0x34], R19 ;  /* 0x0000341304007986 */ /* 0x000fe8000c101904 */
[----:B------:R-:W-:Y:S04]  /*23b0*/  STG.E desc[UR4][R4.64+0x38], R17 ;  /* 0x0000381104007986 */ /* 0x000fe8000c101904 */
[----:B------:R0:W-:Y:S02]  /*23c0*/  STG.E desc[UR4][R4.64+0x3c], R23 ;  /* 0x00003c1704007986 */ /* 0x0001e4000c101904 */
[----:B0-----:R-:W-:Y:S01]  /*23d0*/  MOV R4, R10 ;  /* 0x0000000a00047202 */ /* 0x001fe20000000f00 */
[----:B------:R-:W-:Y:S01]  /*23e0*/  IMAD.MOV.U32 R5, RZ, RZ, R15 ;  /* 0x000000ffff057224 */ /* 0x000fe200078e000f */
[----:B------:R-:W-:Y:S06]  /*23f0*/  @!P1 BRA `(.L_x_91) ;  /* 0xfffffff800549947 */ /* 0x000fec000383ffff */
.L_x_90:
[----:B------:R-:W-:Y:S05]  /*2400*/  BSYNC.RECONVERGENT B0 ;  /* 0x0000000000007941 */ /* 0x000fea0003800200 */
.L_x_89:
[----:B------:R-:W-:Y:S01]  /*2410*/  IADD3 R10, PT, PT, -R8, R11, RZ ;  /* 0x0000000b080a7210 */ /* 0x000fe20007ffe1ff */
[----:B------:R-:W-:Y:S03]  /*2420*/  BSSY.RECONVERGENT B0, `(.L_x_92) ;  /* 0x000003d000007945 */ /* 0x000fe60003800200 */
[----:B------:R-:W-:-:S13]  /*2430*/  ISETP.GT.AND P1, PT, R10, 0x4, PT ;  /* 0x000000040a00780c */ /* 0x000fda0003f24270 */
[----:B------:R-:W-:Y:S05]  /*2440*/  @!P1 BRA `(.L_x_93) ;  /* 0x0000000000e89947 */ /* 0x000fea0003800000 */
[----:B------:R-:W2:Y:S04]  /*2450*/  LDG.E.CONSTANT R24, desc[UR4][R2.64] ;  /* 0x0000000402187981 */ /* 0x000ea8000c1e9900 */
[----:B------:R-:W3:Y:S04]  /*2460*/  LDG.E.CONSTANT R26, desc[UR4][R6.64] ;  /* 0x00000004061a7981 */ /* 0x000ee8000c1e9900 */
[----:B------:R-:W4:Y:S04]  /*2470*/  LDG.E.CONSTANT R28, desc[UR4][R2.64+0x4] ;  /* 0x00000404021c7981 */ /* 0x000f28000c1e9900 */
[----:B------:R-:W5:Y:S04]  /*2480*/  LDG.E.CONSTANT R25, desc[UR4][R6.64+0x4] ;  /* 0x0000040406197981 */ /* 0x000f68000c1e9900 */
[----:B0-----:R-:W5:Y:S04]  /*2490*/  LDG.E.CONSTANT R21, desc[UR4][R2.64+0x8] ;  /* 0x0000080402157981 */ /* 0x001f68000c1e9900 */
        /* <DEDUP_REMOVED lines=9> */
[----:B------:R0:W5:Y:S04]  /*2530*/  LDG.E.CONSTANT R15, desc[UR4][R2.64+0x1c] ;  /* 0x00001c04020f7981 */ /* 0x000168000c1e9900 */
[----:B------:R1:W5:Y:S01]  /*2540*/  LDG.E.CONSTANT R16, desc[UR4][R6.64+0x1c] ;  /* 0x00001c0406107981 */ /* 0x000362000c1e9900 */
[----:B------:R-:W-:-:S02]  /*2550*/  PLOP3.LUT P0, PT, PT, PT, PT, 0x8, 0x80 ;  /* 0x000000000080781c */ /* 0x000fc40003f0e170 */
[----:B------:R-:W-:Y:S02]  /*2560*/  IADD3 R8, PT, PT, R8, 0x8, RZ ;  /* 0x0000000808087810 */ /* 0x000fe40007ffe0ff */
[----:B0-----:R-:W-:Y:S02]  /*2570*/  IADD3 R2, P1, PT, R2, 0x20, RZ ;  /* 0x0000002002027810 */ /* 0x001fe40007f3e0ff */
[----:B-1----:R-:W-:-:S03]  /*2580*/  IADD3 R6, P2, PT, R6, 0x20, RZ ;  /* 0x0000002006067810 */ /* 0x002fc60007f5e0ff */
[----:B------:R-:W-:Y:S01]  /*2590*/  IMAD.X R3, RZ, RZ, R3, P1 ;  /* 0x000000ffff037224 */ /* 0x000fe200008e0603 */
[----:B------:R-:W-:Y:S01]  /*25a0*/  IADD3.X R7, PT, PT, RZ, R7, RZ, P2, !PT ;  /* 0x00000007ff077210 */ /* 0x000fe200017fe4ff */
[----:B--2---:R-:W-:-:S04]  /*25b0*/  FADD R9, R9, R24 ;  /* 0x0000001809097221 */ /* 0x004fc80000000000 */
[----:B---3--:R-:W-:-:S04]  /*25c0*/  FADD R9, R9, -R26 ;  /* 0x8000001a09097221 */ /* 0x008fc80000000000 */
[----:B----4-:R-:W-:-:S04]  /*25d0*/  FADD R23, R9, R28 ;  /* 0x0000001c09177221 */ /* 0x010fc80000000000 */
[----:B-----5:R-:W-:-:S04]  /*25e0*/  FADD R23, R23, -R25 ;  /* 0x8000001917177221 */ /* 0x020fc80000000000 */
[C---:B------:R-:W-:Y:S01]  /*25f0*/  FADD R21, R23.reuse, R21 ;  /* 0x0000001517157221 */ /* 0x040fe20000000000 */
[----:B------:R-:W-:-:S03]  /*2600*/  FMUL R23, R23, R0 ;  /* 0x0000000017177220 */ /* 0x000fc60000400000 */
[----:B------:R-:W-:Y:S02]  /*2610*/  FADD R22, R21, -R22 ;  /* 0x8000001615167221 */ /* 0x000fe40000000000 */
[----:B------:R-:W-:Y:S02]  /*2620*/  STG.E desc[UR4][R4.64+0x4], R23 ;  /* 0x0000041704007986 */ /* 0x000fe4000c101904 */
[----:B------:R-:W-:-:S04]  /*2630*/  FADD R19, R22, R19 ;  /* 0x0000001316137221 */ /* 0x000fc80000000000 */
[----:B------:R-:W-:-:S04]  /*2640*/  FADD R20, R19, -R20 ;  /* 0x8000001413147221 */ /* 0x000fc80000000000 */
[----:B------:R-:W-:-:S04]  /*2650*/  FADD R17, R20, R17 ;  /* 0x0000001114117221 */ /* 0x000fc80000000000 */
[----:B------:R-:W-:-:S04]  /*2660*/  FADD R17, R17, -R18 ;  /* 0x8000001211117221 */ /* 0x000fc80000000000 */
[C---:B------:R-:W-:Y:S01]  /*2670*/  FADD R19, R17.reuse, R10 ;  /* 0x0000000a11137221 */ /* 0x040fe20000000000 */
[----:B------:R-:W-:Y:S01]  /*2680*/  IADD3 R10, P3, PT, R4, 0x20, RZ ;  /* 0x00000020040a7810 */ /* 0x000fe20007f7e0ff */
[-C--:B------:R-:W-:Y:S02]  /*2690*/  FMUL R17, R17, R0.reuse ;  /* 0x0000000011117220 */ /* 0x080fe40000400000 */
[----:B------:R-:W-:Y:S01]  /*26a0*/  FADD R12, R19, -R12 ;  /* 0x8000000c130c7221 */ /* 0x000fe20000000000 */
[-C--:B------:R-:W-:Y:S02]  /*26b0*/  FMUL R19, R22, R0.reuse ;  /* 0x0000000016137220 */ /* 0x080fe40000400000 */
[----:B------:R-:W-:Y:S01]  /*26c0*/  STG.E desc[UR4][R4.64+0x10], R17 ;  /* 0x0000101104007986 */ /* 0x000fe2000c101904 */
[C---:B------:R-:W-:Y:S01]  /*26d0*/  FADD R13, R12.reuse, R13 ;  /* 0x0000000d0c0d7221 */ /* 0x040fe20000000000 */
[-C--:B------:R-:W-:Y:S02]  /*26e0*/  FMUL R21, R12, R0.reuse ;  /* 0x000000000c157220 */ /* 0x080fe40000400000 */
[----:B------:R-:W-:Y:S01]  /*26f0*/  STG.E desc[UR4][R4.64+0x8], R19 ;  /* 0x0000081304007986 */ /* 0x000fe2000c101904 */
[----:B------:R-:W-:Y:S01]  /*2700*/  FADD R14, R13, -R14 ;  /* 0x8000000e0d0e7221 */ /* 0x000fe20000000000 */
[----:B------:R-:W-:-:S02]  /*2710*/  FMUL R13, R9, R0 ;  /* 0x00000000090d7220 */ /* 0x000fc40000400000 */
[----:B------:R-:W-:Y:S01]  /*2720*/  STG.E desc[UR4][R4.64+0x14], R21 ;  /* 0x0000141504007986 */ /* 0x000fe2000c101904 */
[C---:B------:R-:W-:Y:S01]  /*2730*/  FADD R15, R14.reuse, R15 ;  /* 0x0000000f0e0f7221 */ /* 0x040fe20000000000 */
[-C--:B------:R-:W-:Y:S02]  /*2740*/  FMUL R25, R14, R0.reuse ;  /* 0x000000000e197220 */ /* 0x080fe40000400000 */
[----:B------:R0:W-:Y:S01]  /*2750*/  STG.E desc[UR4][R4.64], R13 ;  /* 0x0000000d04007986 */ /* 0x0001e2000c101904 */
[----:B------:R-:W-:Y:S01]  /*2760*/  FADD R9, R15, -R16 ;  /* 0x800000100f097221 */ /* 0x000fe20000000000 */
[-C--:B------:R-:W-:Y:S02]  /*2770*/  FMUL R15, R20, R0.reuse ;  /* 0x00000000140f7220 */ /* 0x080fe40000400000 */
[----:B------:R-:W-:Y:S01]  /*2780*/  STG.E desc[UR4][R4.64+0x18], R25 ;  /* 0x0000181904007986 */ /* 0x000fe2000c101904 */
[----:B------:R-:W-:-:S03]  /*2790*/  FMUL R27, R9, R0 ;  /* 0x00000000091b7220 */ /* 0x000fc60000400000 */
[----:B------:R-:W-:Y:S01]  /*27a0*/  STG.E desc[UR4][R4.64+0xc], R15 ;  /* 0x00000c0f04007986 */ /* 0x000fe2000c101904 */
[----:B0-----:R-:W-:-:S03]  /*27b0*/  IMAD.X R13, RZ, RZ, R5, P3 ;  /* 0x000000ffff0d7224 */ /* 0x001fc600018e0605 */
[----:B------:R0:W-:Y:S02]  /*27c0*/  STG.E desc[UR4][R4.64+0x1c], R27 ;  /* 0x00001c1b04007986 */ /* 0x0001e4000c101904 */
[----:B0-----:R-:W-:Y:S01]  /*27d0*/  IMAD.MOV.U32 R4, RZ, RZ, R10 ;  /* 0x000000ffff047224 */ /* 0x001fe200078e000a */
[----:B------:R-:W-:-:S07]  /*27e0*/  MOV R5, R13 ;  /* 0x0000000d00057202 */ /* 0x000fce0000000f00 */
.L_x_93:
[----:B------:R-:W-:Y:S05]  /*27f0*/  BSYNC.RECONVERGENT B0 ;  /* 0x0000000000007941 */ /* 0x000fea0003800200 */
.L_x_92:
[----:B------:R-:W-:-:S13]  /*2800*/  ISETP.LT.OR P0, PT, R8, R11, P0 ;  /* 0x0000000b0800720c */ /* 0x000fda0000701670 */
[----:B------:R-:W-:Y:S05]  /*2810*/  @!P0 EXIT ;  /* 0x000000000000894d */ /* 0x000fea0003800000 */
[----:B------:R-:W2:Y:S04]  /*2820*/  LDG.E.CONSTANT R8, desc[UR4][R2.64] ;  /* 0x0000000402087981 */ /* 0x000ea8000c1e9900 */
[----:B------:R-:W3:Y:S04]  /*2830*/  LDG.E.CONSTANT R11, desc[UR4][R6.64] ;  /* 0x00000004060b7981 */ /* 0x000ee8000c1e9900 */
[----:B------:R-:W4:Y:S04]  /*2840*/  LDG.E.CONSTANT R10, desc[UR4][R2.64+0x4] ;  /* 0x00000404020a7981 */ /* 0x000f28000c1e9900 */
[----:B------:R-:W5:Y:S04]  /*2850*/  LDG.E.CONSTANT R13, desc[UR4][R6.64+0x4] ;  /* 0x00000404060d7981 */ /* 0x000f68000c1e9900 */
[----:B------:R-:W5:Y:S04]  /*2860*/  LDG.E.CONSTANT R12, desc[UR4][R2.64+0x8] ;  /* 0x00000804020c7981 */ /* 0x000f68000c1e9900 */
[----:B------:R-:W5:Y:S04]  /*2870*/  LDG.E.CONSTANT R15, desc[UR4][R6.64+0x8] ;  /* 0x00000804060f7981 */ /* 0x000f68000c1e9900 */
[----:B------:R-:W5:Y:S04]  /*2880*/  LDG.E.CONSTANT R14, desc[UR4][R2.64+0xc] ;  /* 0x00000c04020e7981 */ /* 0x000f68000c1e9900 */
[----:B0-----:R-:W5:Y:S01]  /*2890*/  LDG.E.CONSTANT R17, desc[UR4][R6.64+0xc] ;  /* 0x00000c0406117981 */ /* 0x001f62000c1e9900 */
[----:B--2---:R-:W-:-:S04]  /*28a0*/  FADD R8, R8, R9 ;  /* 0x0000000908087221 */ /* 0x004fc80000000000 */
[----:B---3--:R-:W-:-:S04]  /*28b0*/  FADD R11, R8, -R11 ;  /* 0x8000000b080b7221 */ /* 0x008fc80000000000 */
[C---:B----4-:R-:W-:Y:S01]  /*28c0*/  FADD R10, R11.reuse, R10 ;  /* 0x0000000a0b0a7221 */ /* 0x050fe20000000000 */
[----:B------:R-:W-:-:S03]  /*28d0*/  FMUL R11, R11, R0 ;  /* 0x000000000b0b7220 */ /* 0x000fc60000400000 */
[----:B-----5:R-:W-:Y:S02]  /*28e0*/  FADD R13, R10, -R13 ;  /* 0x8000000d0a0d7221 */ /* 0x020fe40000000000 */
[----:B------:R-:W-:Y:S02]  /*28f0*/  STG.E desc[UR4][R4.64], R11 ;  /* 0x0000000b04007986 */ /* 0x000fe4000c101904 */
[C---:B------:R-:W-:Y:S01]  /*2900*/  FADD R12, R13.reuse, R12 ;  /* 0x0000000c0d0c7221 */ /* 0x040fe20000000000 */
[----:B------:R-:W-:-:S03]  /*2910*/  FMUL R13, R13, R0 ;  /* 0x000000000d0d7220 */ /* 0x000fc60000400000 */
[----:B------:R-:W-:Y:S02]  /*2920*/  FADD R15, R12, -R15 ;  /* 0x8000000f0c0f7221 */ /* 0x000fe40000000000 */
[----:B------:R-:W-:Y:S02]  /*2930*/  STG.E desc[UR4][R4.64+0x4], R13 ;  /* 0x0000040d04007986 */ /* 0x000fe4000c101904 */
[C---:B------:R-:W-:Y:S01]  /*2940*/  FADD R14, R15.reuse, R14 ;  /* 0x0000000e0f0e7221 */ /* 0x040fe20000000000 */
[----:B------:R-:W-:-:S03]  /*2950*/  FMUL R15, R15, R0 ;  /* 0x000000000f0f7220 */ /* 0x000fc60000400000 */
[----:B------:R-:W-:Y:S02]  /*2960*/  FADD R17, R14, -R17 ;  /* 0x800000110e117221 */ /* 0x000fe40000000000 */
[----:B------:R-:W-:Y:S02]  /*2970*/  STG.E desc[UR4][R4.64+0x8], R15 ;  /* 0x0000080f04007986 */ /* 0x000fe4000c101904 */
[----:B------:R-:W-:-:S05]  /*2980*/  FMUL R17, R17, R0 ;  /* 0x0000000011117220 */ /* 0x000fca0000400000 */
[----:B------:R-:W-:Y:S01]  /*2990*/  STG.E desc[UR4][R4.64+0xc], R17 ;  /* 0x00000c1104007986 */ /* 0x000fe2000c101904 */
[----:B------:R-:W-:Y:S05]  /*29a0*/  EXIT ;  /* 0x000000000000794d */ /* 0x000fea0003800000 */
.L_x_75:
[----:B------:R-:W3:Y:S01]  /*29b0*/  LDCU UR8, c[0x0][0x390] ;  /* 0x00007200ff0877ac */ /* 0x000ee20008000800 */
[----:B------:R-:W4:Y:S01]  /*29c0*/  LDC.64 R6, c[0x0][0x380] ;  /* 0x0000e000ff067b82 */ /* 0x000f220000000a00 */
[----:B------:R-:W-:Y:S01]  /*29d0*/  IMAD.WIDE.U32 R8, R13, 0x4, R4 ;  /* 0x000000040d087825 */ /* 0x000fe200078e0004 */
[----:B------:R-:W-:-:S03]  /*29e0*/  LOP3.LUT R10, R3, 0xf, RZ, 0xc0, !PT ;  /* 0x0000000f030a7812 */ /* 0x000fc600078ec0ff */
[----:B---3--:R-:W-:-:S05]  /*29f0*/  VIADD R0, R13, -UR8 ;  /* 0x800000080d007c36 */ /* 0x008fca0008000000 */
[----:B------:R-:W-:Y:S01]  /*2a00*/  ISETP.GT.U32.AND P0, PT, R0, -0x10, PT ;  /* 0xfffffff00000780c */ /* 0x000fe20003f04070 */
[----:B----4-:R-:W-:-:S12]  /*2a10*/  IMAD.WIDE.U32 R4, R13, 0x4, R6 ;  /* 0x000000040d047825 */ /* 0x010fd800078e0006 */
[----:B------:R-:W-:Y:S05]  /*2a20*/  @P0 BRA `(.L_x_94) ;  /* 0x0000000000b40947 */ /* 0x000fea0003800000 */
[----:B------:R-:W-:Y:S02]  /*2a30*/  LOP3.LUT R2, R3, 0xfffffff0, RZ, 0xc0, !PT ;  /* 0xfffffff003027812 */ /* 0x000fe400078ec0ff */
[----:B------:R-:W-:-:S03]  /*2a40*/  MOV R0, R8 ;  /* 0x0000000800007202 */ /* 0x000fc60000000f00 */
[----:B------:R-:W-:-:S07]  /*2a50*/  IMAD.MOV R2, RZ, RZ, -R2 ;  /* 0x000000ffff027224 */ /* 0x000fce00078e0a02 */
.L_x_95:
[----:B-12---:R-:W2:Y:S04]  /*2a60*/  LDG.E.CONSTANT R11, desc[UR4][R4.64] ;  /* 0x00000004040b7981 */ /* 0x006ea8000c1e9900 */
[----:B------:R-:W3:Y:S04]  /*2a70*/  LDG.E.CONSTANT R13, desc[UR4][R4.64+0x4] ;  /* 0x00000404040d7981 */ /* 0x000ee8000c1e9900 */
[----:B------:R-:W4:Y:S04]  /*2a80*/  LDG.E.CONSTANT R15, desc[UR4][R4.64+0x8] ;  /* 0x00000804040f7981 */ /* 0x000f28000c1e9900 */
        /* <DEDUP_REMOVED lines=12> */
[----:B------:R0:W5:Y:S01]  /*2b50*/  LDG.E.CONSTANT R8, desc[UR4][R4.64+0x28] ;  /* 0x0000280404087981 */ /* 0x000162000c1e9900 */
[----:B------:R-:W-:Y:S01]  /*2b60*/  MOV R6, R0 ;  /* 0x0000000000067202 */ /* 0x000fe20000000f00 */
[----:B------:R-:W-:Y:S01]  /*2b70*/  IMAD.MOV.U32 R7, RZ, RZ, R9 ;  /* 0x000000ffff077224 */ /* 0x000fe200078e0009 */
[----:B------:R-:W-:-:S04]  /*2b80*/  IADD3 R2, PT, PT, R2, 0x10, RZ ;  /* 0x0000001002027810 */ /* 0x000fc80007ffe0ff */
[----:B------:R-:W-:Y:S02]  /*2b90*/  ISETP.NE.AND P0, PT, R2, RZ, PT ;  /* 0x000000ff0200720c */ /* 0x000fe40003f05270 */
[----:B------:R-:W-:Y:S02]  /*2ba0*/  IADD3 R0, P2, PT, R6, 0x40, RZ ;  /* 0x0000004006007810 */ /* 0x000fe40007f5e0ff */
[----:B0-----:R-:W-:Y:S02]  /*2bb0*/  IADD3 R4, P1, PT, R4, 0x40, RZ ;  /* 0x0000004004047810 */ /* 0x001fe40007f3e0ff */
[----:B------:R-:W-:-:S03]  /*2bc0*/  IADD3.X R9, PT, PT, RZ, R7, RZ, P2, !PT ;  /* 0x00000007ff097210 */ /* 0x000fc600017fe4ff */
[----:B------:R-:W-:Y:S01]  /*2bd0*/  IMAD.X R5, RZ, RZ, R5, P1 ;  /* 0x000000ffff057224 */ /* 0x000fe200008e0605 */
[----:B--2---:R-:W-:Y:S04]  /*2be0*/  STG.E desc[UR4][R6.64], R11 ;  /* 0x0000000b06007986 */ /* 0x004fe8000c101904 */
[----:B---3--:R-:W-:Y:S04]  /*2bf0*/  STG.E desc[UR4][R6.64+0x4], R13 ;  /* 0x0000040d06007986 */ /* 0x008fe8000c101904 */
[----:B----4-:R-:W-:Y:S04]  /*2c00*/  STG.E desc[UR4][R6.64+0x8], R15 ;  /* 0x0000080f06007986 */ /* 0x010fe8000c101904 */
[----:B-----5:R-:W-:Y:S04]  /*2c10*/  STG.E desc[UR4][R6.64+0xc], R17 ;  /* 0x00000c1106007986 */ /* 0x020fe8000c101904 */
[----:B------:R-:W-:Y:S04]  /*2c20*/  STG.E desc[UR4][R6.64+0x10], R19 ;  /* 0x0000101306007986 */ /* 0x000fe8000c101904 */
        /* <DEDUP_REMOVED lines=10> */
[----:B------:R0:W-:Y:S02]  /*2cd0*/  STG.E desc[UR4][R6.64+0x28], R8 ;  /* 0x0000280806007986 */ /* 0x0001e4000c101904 */
[----:B0-----:R-:W-:Y:S01]  /*2ce0*/  IMAD.MOV.U32 R8, RZ, RZ, R0 ;  /* 0x000000ffff087224 */ /* 0x001fe200078e0000 */
[----:B------:R-:W-:Y:S06]  /*2cf0*/  @P0 BRA `(.L_x_95) ;  /* 0xfffffffc00580947 */ /* 0x000fec000383ffff */
.L_x_94:
[----:B------:R-:W-:-:S13]  /*2d00*/  ISETP.NE.AND P0, PT, R10, RZ, PT ;  /* 0x000000ff0a00720c */ /* 0x000fda0003f05270 */
[----:B------:R-:W-:Y:S05]  /*2d10*/  @!P0 EXIT ;  /* 0x000000000000894d */ /* 0x000fea0003800000 */
[----:B------:R-:W-:Y:S02]  /*2d20*/  ISETP.GE.U32.AND P0, PT, R10, 0x8, PT ;  /* 0x000000080a00780c */ /* 0x000fe40003f06070 */
[----:B------:R-:W-:-:S04]  /*2d30*/  LOP3.LUT R6, R3, 0x7, RZ, 0xc0, !PT ;  /* 0x0000000703067812 */ /* 0x000fc800078ec0ff */
[----:B------:R-:W-:-:S07]  /*2d40*/  ISETP.NE.AND P1, PT, R6, RZ, PT ;  /* 0x000000ff0600720c */ /* 0x000fce0003f25270 */
[----:B------:R-:W-:Y:S06]  /*2d50*/  @!P0 BRA `(.L_x_96) ;  /* 0x00000000005c8947 */ /* 0x000fec0003800000 */
[----:B------:R-:W3:Y:S04]  /*2d60*/  LDG.E.CONSTANT R7, desc[UR4][R4.64] ;  /* 0x0000000404077981 */ /* 0x000ee8000c1e9900 */
[----:B-12---:R-:W2:Y:S04]  /*2d70*/  LDG.E.CONSTANT R11, desc[UR4][R4.64+0x4] ;  /* 0x00000404040b7981 */ /* 0x006ea8000c1e9900 */
[----:B------:R-:W4:Y:S04]  /*2d80*/  LDG.E.CONSTANT R13, desc[UR4][R4.64+0x8] ;  /* 0x00000804040d7981 */ /* 0x000f28000c1e9900 */
[----:B------:R-:W5:Y:S04]  /*2d90*/  LDG.E.CONSTANT R15, desc[UR4][R4.64+0xc] ;  /* 0x00000c04040f7981 */ /* 0x000f68000c1e9900 */
[----:B0-----:R-:W5:Y:S04]  /*2da0*/  LDG.E.CONSTANT R17, desc[UR4][R4.64+0x10] ;  /* 0x0000100404117981 */ /* 0x001f68000c1e9900 */
[----:B------:R-:W5:Y:S04]  /*2db0*/  LDG.E.CONSTANT R19, desc[UR4][R4.64+0x14] ;  /* 0x0000140404137981 */ /* 0x000f68000c1e9900 */
[----:B------:R-:W5:Y:S04]  /*2dc0*/  LDG.E.CONSTANT R21, desc[UR4][R4.64+0x18] ;  /* 0x0000180404157981 */ /* 0x000f68000c1e9900 */
[----:B------:R0:W5:Y:S01]  /*2dd0*/  LDG.E.CONSTANT R23, desc[UR4][R4.64+0x1c] ;  /* 0x00001c0404177981 */ /* 0x000162000c1e9900 */
[----:B------:R-:W-:-:S02]  /*2de0*/  IADD3 R0, P2, PT, R8, 0x20, RZ ;  /* 0x0000002008007810 */ /* 0x000fc40007f5e0ff */
[----:B------:R-:W-:-:S04]  /*2df0*/  IADD3 R2, P0, PT, R4, 0x20, RZ ;  /* 0x0000002004027810 */ /* 0x000fc80007f1e0ff */
[----:B0-----:R-:W-:Y:S02]  /*2e00*/  IADD3.X R5, PT, PT, RZ, R5, RZ, P0, !PT ;  /* 0x00000005ff057210 */ /* 0x001fe400007fe4ff */
[----:B------:R-:W-:Y:S01]  /*2e10*/  MOV R4, R2 ;  /* 0x0000000200047202 */ /* 0x000fe20000000f00 */
[----:B---3--:R0:W-:Y:S04]  /*2e20*/  STG.E desc[UR4][R8.64], R7 ;  /* 0x0000000708007986 */ /* 0x0081e8000c101904 */
[----:B--2---:R-:W-:Y:S04]  /*2e30*/  STG.E desc[UR4][R8.64+0x4], R11 ;  /* 0x0000040b08007986 */ /* 0x004fe8000c101904 */
[----:B----4-:R-:W-:Y:S01]  /*2e40*/  STG.E desc[UR4][R8.64+0x8], R13 ;  /* 0x0000080d08007986 */ /* 0x010fe2000c101904 */
[----:B0-----:R-:W-:-:S03]  /*2e50*/  IMAD.X R7, RZ, RZ, R9, P2 ;  /* 0x000000ffff077224 */ /* 0x001fc600010e0609 */
[----:B-----5:R-:W-:Y:S04]  /*2e60*/  STG.E desc[UR4][R8.64+0xc], R15 ;  /* 0x00000c0f08007986 */ /* 0x020fe8000c101904 */
[----:B------:R-:W-:Y:S04]  /*2e70*/  STG.E desc[UR4][R8.64+0x10], R17 ;  /* 0x0000101108007986 */ /* 0x000fe8000c101904 */
[----:B------:R-:W-:Y:S04]  /*2e80*/  STG.E desc[UR4][R8.64+0x14], R19 ;  /* 0x0000141308007986 */ /* 0x000fe8000c101904 */
[----:B------:R-:W-:Y:S04]  /*2e90*/  STG.E desc[UR4][R8.64+0x18], R21 ;  /* 0x0000181508007986 */ /* 0x000fe8000c101904 */
[----:B------:R0:W-:Y:S02]  /*2ea0*/  STG.E desc[UR4][R8.64+0x1c], R23 ;  /* 0x00001c1708007986 */ /* 0x0001e4000c101904 */
[----:B0-----:R-:W-:Y:S01]  /*2eb0*/  IMAD.MOV.U32 R8, RZ, RZ, R0 ;  /* 0x000000ffff087224 */ /* 0x001fe200078e0000 */
[----:B------:R-:W-:-:S07]  /*2ec0*/  MOV R9, R7 ;  /* 0x0000000700097202 */ /* 0x000fce0000000f00 */
.L_x_96:
[----:B------:R-:W-:Y:S05]  /*2ed0*/  @!P1 EXIT ;  /* 0x000000000000994d */ /* 0x000fea0003800000 */
[----:B------:R-:W-:Y:S02]  /*2ee0*/  ISETP.GE.U32.AND P0, PT, R6, 0x4, PT ;  /* 0x000000040600780c */ /* 0x000fe40003f06070 */
[----:B------:R-:W-:-:S04]  /*2ef0*/  LOP3.LUT R3, R3, 0x3, RZ, 0xc0, !PT ;  /* 0x0000000303037812 */ /* 0x000fc800078ec0ff */
[----:B------:R-:W-:-:S07]  /*2f00*/  ISETP.NE.AND P1, PT, R3, RZ, PT ;  /* 0x000000ff0300720c */ /* 0x000fce0003f25270 */
[----:B------:R-:W-:Y:S06]  /*2f10*/  @!P0 BRA `(.L_x_97) ;  /* 0x0000000000408947 */ /* 0x000fec0003800000 */
[----:B------:R-:W3:Y:S04]  /*2f20*/  LDG.E.CONSTANT R13, desc[UR4][R4.64] ;  /* 0x00000004040d7981 */ /* 0x000ee8000c1e9900 */
[----:B------:R-:W4:Y:S04]  /*2f30*/  LDG.E.CONSTANT R15, desc[UR4][R4.64+0x4] ;  /* 0x00000404040f7981 */ /* 0x000f28000c1e9900 */
[----:B012---:R-:W2:Y:S04]  /*2f40*/  LDG.E.CONSTANT R17, desc[UR4][R4.64+0x8] ;  /* 0x0000080404117981 */ /* 0x007ea8000c1e9900 */
[----:B------:R0:W5:Y:S01]  /*2f50*/  LDG.E.CONSTANT R19, desc[UR4][R4.64+0xc] ;  /* 0x00000c0404137981 */ /* 0x000162000c1e9900 */
[----:B------:R-:W-:-:S02]  /*2f60*/  IADD3 R2, P0, PT, R4, 0x10, RZ ;  /* 0x0000001004027810 */ /* 0x000fc40007f1e0ff */
[----:B------:R-:W-:-:S03]  /*2f70*/  IADD3 R0, P2, PT, R8, 0x10, RZ ;  /* 0x0000001008007810 */ /* 0x000fc60007f5e0ff */
[----:B------:R-:W-:Y:S01]  /*2f80*/  IMAD.X R11, RZ, RZ, R5, P0 ;  /* 0x000000ffff0b7224 */ /* 0x000fe200000e0605 */
[----:B------:R-:W-:Y:S01]  /*2f90*/  IADD3.X R7, PT, PT, RZ, R9, RZ, P2, !PT ;  /* 0x00000009ff077210 */ /* 0x000fe200017fe4ff */
[----:B0-----:R-:W-:-:S03]  /*2fa0*/  IMAD.MOV.U32 R4, RZ, RZ, R2 ;  /* 0x000000ffff047224 */ /* 0x001fc600078e0002 */
[----:B------:R-:W-:Y:S01]  /*2fb0*/  MOV R5, R11 ;  /* 0x0000000b00057202 */ /* 0x000fe20000000f00 */
[----:B---3--:R-:W-:Y:S04]  /*2fc0*/  STG.E desc[UR4][R8.64], R13 ;  /* 0x0000000d08007986 */ /* 0x008fe8000c101904 */
[----:B----4-:R-:W-:Y:S04]  /*2fd0*/  STG.E desc[UR4][R8.64+0x4], R15 ;  /* 0x0000040f08007986 */ /* 0x010fe8000c101904 */
[----:B--2---:R-:W-:Y:S04]  /*2fe0*/  STG.E desc[UR4][R8.64+0x8], R17 ;  /* 0x0000081108007986 */ /* 0x004fe8000c101904 */
[----:B-----5:R0:W-:Y:S02]  /*2ff0*/  STG.E desc[UR4][R8.64+0xc], R19 ;  /* 0x00000c1308007986 */ /* 0x0201e4000c101904 */
[----:B0-----:R-:W-:Y:S01]  /*3000*/  IMAD.MOV.U32 R8, RZ, RZ, R0 ;  /* 0x000000ffff087224 */ /* 0x001fe200078e0000 */
[----:B------:R-:W-:-:S07]  /*3010*/  MOV R9, R7 ;  /* 0x0000000700097202 */ /* 0x000fce0000000f00 */
.L_x_97:
[----:B------:R-:W-:Y:S05]  /*3020*/  @!P1 EXIT ;  /* 0x000000000000994d */ /* 0x000fea0003800000 */
[----:B------:R-:W-:-:S07]  /*3030*/  IMAD.MOV R0, RZ, RZ, -R3 ;  /* 0x000000ffff007224 */ /* 0x000fce00078e0a03 */
.L_x_98:
[----:B---3--:R-:W-:Y:S01]  /*3040*/  MOV R2, R4 ;  /* 0x0000000400027202 */ /* 0x008fe20000000f00 */
[----:B------:R-:W-:-:S05]  /*3050*/  IMAD.MOV.U32 R3, RZ, RZ, R5 ;  /* 0x000000ffff037224 */ /* 0x000fca00078e0005 */
[----:B------:R3:W4:Y:S01]  /*3060*/  LDG.E.CONSTANT R7, desc[UR4][R2.64] ;  /* 0x0000000402077981 */ /* 0x000722000c1e9900 */
[----:B------:R-:W-:Y:S02]  /*3070*/  IADD3 R0, PT, PT, R0, 0x1, RZ ;  /* 0x0000000100007810 */ /* 0x000fe40007ffe0ff */
[----:B------:R-:W-:Y:S02]  /*3080*/  IADD3 R4, P1, PT, R4, 0x4, RZ ;  /* 0x0000000404047810 */ /* 0x000fe40007f3e0ff */
[----:B------:R-:W-:-:S03]  /*3090*/  ISETP.NE.AND P0, PT, R0, RZ, PT ;  /* 0x000000ff0000720c */ /* 0x000fc60003f05270 */
[----:B------:R-:W-:Y:S01]  /*30a0*/  IMAD.X R5, RZ, RZ, R5, P1 ;  /* 0x000000ffff057224 */ /* 0x000fe200008e0605 */
[----:B---3--:R-:W-:Y:S01]  /*30b0*/  MOV R2, R8 ;  /* 0x0000000800027202 */ /* 0x008fe20000000f00 */
[----:B------:R-:W-:Y:S01]  /*30c0*/  IMAD.MOV.U32 R3, RZ, RZ, R9 ;  /* 0x000000ffff037224 */ /* 0x000fe200078e0009 */
[----:B------:R-:W-:-:S04]  /*30d0*/  IADD3 R8, P2, PT, R8, 0x4, RZ ;  /* 0x0000000408087810 */ /* 0x000fc80007f5e0ff */
[----:B------:R-:W-:Y:S01]  /*30e0*/  IADD3.X R9, PT, PT, RZ, R9, RZ, P2, !PT ;  /* 0x00000009ff097210 */ /* 0x000fe200017fe4ff */
[----:B----4-:R3:W-:Y:S02]  /*30f0*/  STG.E desc[UR4][R2.64], R7 ;  /* 0x0000000702007986 */ /* 0x0107e4000c101904 */
[----:B------:R-:W-:Y:S06]  /*3100*/  @P0 BRA `(.L_x_98) ;  /* 0xfffffffc00cc0947 */ /* 0x000fec000383ffff */
[----:B------:R-:W-:Y:S05]  /*3110*/  EXIT ;  /* 0x000000000000794d */ /* 0x000fea0003800000 */
        .weak           $__internal_1_$__cuda_sm20_rcp_rn_f32_slowpath
        .type           $__internal_1_$__cuda_sm20_rcp_rn_f32_slowpath,@function
        .size           $__internal_1_$__cuda_sm20_rcp_rn_f32_slowpath,(.L_x_105 - $__internal_1_$__cuda_sm20_rcp_rn_f32_slowpath)
$__internal_1_$__cuda_sm20_rcp_rn_f32_slowpath:
[----:B------:R-:W-:Y:S01]  /*3120*/  IMAD.SHL.U32 R2, R0, 0x2, RZ ;  /* 0x0000000200027824 */ /* 0x000fe200078e00ff */
[----:B------:R-:W-:Y:S04]  /*3130*/  BSSY.RECONVERGENT B1, `(.L_x_99) ;  /* 0x0000030000017945 */ /* 0x000fe80003800200 */
[----:B------:R-:W-:-:S04]  /*3140*/  SHF.R.U32.HI R2, RZ, 0x18, R2 ;  /* 0x00000018ff027819 */ /* 0x000fc80000011602 */
[----:B------:R-:W-:-:S13]  /*3150*/  ISETP.NE.U32.AND P0, PT, R2, RZ, PT ;  /* 0x000000ff0200720c */ /* 0x000fda0003f05070 */
[----:B------:R-:W-:Y:S05]  /*3160*/  @P0 BRA `(.L_x_100) ;  /* 0x0000000000280947 */ /* 0x000fea0003800000 */
[----:B------:R-:W-:-:S04]  /*3170*/  SHF.L.U32 R2, R0, 0x1, RZ ;  /* 0x0000000100027819 */ /* 0x000fc800000006ff */
[----:B------:R-:W-:-:S13]  /*3180*/  ISETP.NE.AND P0, PT, R2, RZ, PT ;  /* 0x000000ff0200720c */ /* 0x000fda0003f05270 */
[----:B------:R-:W-:Y:S01]  /*3190*/  @P0 FFMA R9, R0, 1.84467440737095516160e+19, RZ ;  /* 0x5f80000000090823 */ /* 0x000fe200000000ff */
[----:B------:R-:W-:Y:S08]  /*31a0*/  @!P0 MUFU.RCP R7, R0 ;  /* 0x0000000000078308 */ /* 0x000ff00000001000 */
[----:B------:R-:W0:Y:S02]  /*31b0*/  @P0 MUFU.RCP R2, R9 ;  /* 0x0000000900020308 */ /* 0x000e240000001000 */
[----:B0-----:R-:W-:-:S04]  /*31c0*/  @P0 FFMA R11, R9, R2, -1 ;  /* 0xbf800000090b0423 */ /* 0x001fc80000000002 */
[----:B------:R-:W-:-:S04]  /*31d0*/  @P0 FADD.FTZ R11, -R11, -RZ ;  /* 0x800000ff0b0b0221 */ /* 0x000fc80000010100 */
[----:B------:R-:W-:-:S04]  /*31e0*/  @P0 FFMA R2, R2, R11, R2 ;  /* 0x0000000b02020223 */ /* 0x000fc80000000002 */
[----:B------:R-:W-:Y:S01]  /*31f0*/  @P0 FFMA R7, R2, 1.84467440737095516160e+19, RZ ;  /* 0x5f80000002070823 */ /* 0x000fe200000000ff */
[----:B------:R-:W-:Y:S06]  /*3200*/  BRA `(.L_x_101) ;  /* 0x0000000000887947 */ /* 0x000fec0003800000 */
.L_x_100:
[----:B------:R-:W-:-:S05]  /*3210*/  VIADD R7, R2, 0xffffff03 ;  /* 0xffffff0302077836 */ /* 0x000fca0000000000 */
[----:B------:R-:W-:-:S13]  /*3220*/  ISETP.GT.U32.AND P0, PT, R7, 0x1, PT ;  /* 0x000000010700780c */ /* 0x000fda0003f04070 */
[----:B------:R-:W-:Y:S05]  /*3230*/  @P0 BRA `(.L_x_102) ;  /* 0x0000000000780947 */ /* 0x000fea0003800000 */
[----:B------:R-:W-:Y:S01]  /*3240*/  LOP3.LUT R9, R0, 0x7fffff, RZ, 0xc0, !PT ;  /* 0x007fffff00097812 */ /* 0x000fe200078ec0ff */
[----:B------:R-:W-:-:S03]  /*3250*/  HFMA2 R16, -RZ, RZ, 0, 1.78813934326171875e-07 ;  /* 0x00000003ff107431 */ /* 0x000fc600000001ff */
[----:B------:R-:W-:-:S04]  /*3260*/  LOP3.LUT R9, R9, 0x3f800000, RZ, 0xfc, !PT ;  /* 0x3f80000009097812 */ /* 0x000fc800078efcff */
[----:B------:R-:W0:Y:S01]  /*3270*/  MUFU.RCP R12, R9 ;  /* 0x00000009000c7308 */ /* 0x000e220000001000 */
[----:B------:R-:W-:Y:S01]  /*3280*/  SHF.L.U32 R17, R16, R7, RZ ;  /* 0x0000000710117219 */ /* 0x000fe200000006ff */
        /* <DEDUP_REMOVED lines=8> */
[----:B------:R-:W-:-:S03]  /*3310*/  LOP3.LUT R16, R17, R12, RZ, 0xc0, !PT ;  /* 0x0000000c11107212 */ /* 0x000fc600078ec0ff */
        /* <DEDUP_REMOVED lines=9> */
[----:B------:R-:W-:Y:S01]  /*33b0*/  ISETP.GE.AND P0, PT, R7, RZ, PT ;  /* 0x000000ff0700720c */ /* 0x000fe20003f06270 */
[----:B------:R-:W-:-:S05]  /*33c0*/  VIADD R7, R2, 0xffffff04 ;  /* 0xffffff0402077836 */ /* 0x000fca0000000000 */
[----:B------:R-:W-:-:S07]  /*33d0*/  SHF.R.U32.HI R7, RZ, R7, R12 ;  /* 0x00000007ff077219 */ /* 0x000fce000001160c */
[----:B------:R-:W-:-:S05]  /*33e0*/  @!P0 IADD3 R7, PT, PT, R7, 0x1, RZ ;  /* 0x0000000107078810 */ /* 0x000fca0007ffe0ff */
[----:B------:R-:W-:-:S05]  /*33f0*/  @!P1 IMAD.SHL.U32 R7, R7, 0x2, RZ ;  /* 0x0000000207079824 */ /* 0x000fca00078e00ff */
[----:B------:R-:W-:Y:S01]  /*3400*/  LOP3.LUT R7, R7, 0x80000000, R0, 0xf8, !PT ;  /* 0x8000000007077812 */ /* 0x000fe200078ef800 */
[----:B------:R-:W-:Y:S06]  /*3410*/  BRA `(.L_x_101) ;  /* 0x0000000000047947 */ /* 0x000fec0003800000 */
.L_x_102:
[----:B------:R0:W1:Y:S02]  /*3420*/  MUFU.RCP R7, R0 ;  /* 0x0000000000077308 */ /* 0x0000640000001000 */
.L_x_101:
[----:B------:R-:W-:Y:S05]  /*3430*/  BSYNC.RECONVERGENT B1 ;  /* 0x0000000000017941 */ /* 0x000fea0003800200 */
.L_x_99:
[----:B01----:R-:W-:Y:S01]  /*3440*/  MOV R0, R7 ;  /* 0x0000000700007202 */ /* 0x003fe20000000f00 */
[----:B------:R-:W-:-:S04]  /*3450*/  IMAD.MOV.U32 R7, RZ, RZ, 0x0 ;  /* 0x00000000ff077424 */ /* 0x000fc800078e00ff */
[----:B------:R-:W-:Y:S05]  /*3460*/  RET.REL.NODEC R6 `(sma_batch_f32) ;  /* 0xffffffc806e47950 */ /* 0x000fea0003c3ffff */
.L_x_103:
        /* <DEDUP_REMOVED lines=9> */
.L_x_105:


//--------------------- .nv.shared.reserved.0     --------------------------
	.section	.nv.shared.reserved.0,"aw",@nobits
	.weak		__nv_reservedSMEM_offset_0_alias
	.size		__nv_reservedSMEM_offset_0_alias, 0, 64
	.other		__nv_reservedSMEM_offset_0_alias,@"STO_CUDA_RESERVED_SHARED STV_DEFAULT"
__nv_reservedSMEM_offset_0_alias:
	.zero		0
	.zero		64


//--------------------- .nv.constant0.sma_many_series_one_param_f32 --------------------------
	.section	.nv.constant0.sma_many_series_one_param_f32,"a",@progbits
	.sectionflags	@""
	.align	4
.nv.constant0.sma_many_series_one_param_f32:
	.zero		936


//--------------------- .nv.constant0.sma_batch_f32 --------------------------
	.section	.nv.constant0.sma_batch_f32,"a",@progbits
	.sectionflags	@""
	.align	4
.nv.constant0.sma_batch_f32:
	.zero		936


//--------------------- SYMBOLS --------------------------

	.type		.nv.reservedSmem.offset0,@object
	.size		.nv.reservedSmem.offset0,0x4
